//
// Generated by NVIDIA NVVM Compiler
//
// Compiler Build ID: CL-36424714
// Cuda compilation tools, release 13.0, V13.0.88
// Based on NVVM 20.0.0
//

.version 9.0
.target sm_100
.address_size 64

	// .globl	_Z6reducePKfS0_Pfi
// _ZZ6reducePKfS0_PfiE9warp_sums has been demoted

.visible .entry _Z6reducePKfS0_Pfi(
	.param .u64 .ptr .align 1 _Z6reducePKfS0_Pfi_param_0,
	.param .u64 .ptr .align 1 _Z6reducePKfS0_Pfi_param_1,
	.param .u64 .ptr .align 1 _Z6reducePKfS0_Pfi_param_2,
	.param .u32 _Z6reducePKfS0_Pfi_param_3
)
{
	.reg .pred 	%p<29>;
	.reg .b32 	%r<50>;
	.reg .b32 	%f<140>;
	.reg .b64 	%rd<68>;
	// demoted variable
	.shared .align 4 .b8 _ZZ6reducePKfS0_PfiE9warp_sums[32];
	ld.param.u64 	%rd34, [_Z6reducePKfS0_Pfi_param_0];
	ld.param.u64 	%rd35, [_Z6reducePKfS0_Pfi_param_1];
	ld.param.u64 	%rd36, [_Z6reducePKfS0_Pfi_param_2];
	ld.param.u32 	%r11, [_Z6reducePKfS0_Pfi_param_3];
	cvta.to.global.u64 	%rd59, %rd35;
	cvta.to.global.u64 	%rd58, %rd34;
	cvta.to.global.u64 	%rd3, %rd36;
	mov.u32 	%r1, %tid.x;
	mov.u32 	%r2, %ctaid.x;
	mov.u32 	%r12, %ntid.x;
	mad.lo.s32 	%r3, %r2, %r12, %r1;
	mov.u32 	%r13, %nctaid.x;
	mul.lo.s32 	%r14, %r12, %r13;
	cvt.u64.u32 	%rd4, %r14;
	setp.gt.s32 	%p1, %r11, 3;
	@%p1 bra 	$L__BB0_7;
	setp.ge.u32 	%p25, %r1, %r11;
	@%p25 bra 	$L__BB0_26;
	setp.lt.s32 	%p26, %r11, 1;
	mov.f32 	%f132, 0f00000000;
	@%p26 bra 	$L__BB0_5;
	neg.s32 	%r48, %r11;
	mov.f32 	%f132, 0f00000000;
$L__BB0_4:
	.pragma "nounroll";
	ld.global.f32 	%f128, [%rd58];
	ld.global.f32 	%f129, [%rd59];
	sub.f32 	%f130, %f128, %f129;
	fma.rn.f32 	%f132, %f130, %f130, %f132;
	add.s32 	%r48, %r48, 1;
	setp.ne.s32 	%p27, %r48, 0;
	add.s64 	%rd59, %rd59, 4;
	add.s64 	%rd58, %rd58, 4;
	@%p27 bra 	$L__BB0_4;
$L__BB0_5:
	setp.ne.s32 	%p28, %r1, 0;
	@%p28 bra 	$L__BB0_26;
	st.global.f32 	[%rd3], %f132;
	bra.uni 	$L__BB0_26;
$L__BB0_7:
	shr.u32 	%r15, %r11, 2;
	cvt.u64.u32 	%rd9, %r15;
	setp.ge.u32 	%p2, %r3, %r15;
	mov.f32 	%f137, 0f00000000;
	@%p2 bra 	$L__BB0_17;
	cvt.u64.u32 	%rd64, %r3;
	add.s64 	%rd37, %rd4, %rd64;
	max.u64 	%rd38, %rd9, %rd37;
	setp.lt.u64 	%p3, %rd37, %rd9;
	selp.u64 	%rd11, 1, 0, %p3;
	add.s64 	%rd39, %rd37, %rd11;
	sub.s64 	%rd12, %rd38, %rd39;
	and.b64  	%rd40, %rd12, -4294967296;
	setp.ne.s64 	%p4, %rd40, 0;
	@%p4 bra 	$L__BB0_10;
	cvt.u32.u64 	%r16, %rd4;
	cvt.u32.u64 	%r17, %rd12;
	div.u32 	%r18, %r17, %r16;
	cvt.u64.u32 	%rd60, %r18;
	bra.uni 	$L__BB0_11;
$L__BB0_10:
	div.u64 	%rd60, %rd12, %rd4;
$L__BB0_11:
	add.s64 	%rd16, %rd60, %rd11;
	and.b64  	%rd41, %rd16, 3;
	setp.eq.s64 	%p5, %rd41, 3;
	mov.f32 	%f137, 0f00000000;
	@%p5 bra 	$L__BB0_14;
	shl.b64 	%rd62, %rd64, 4;
	add.s64 	%rd42, %rd16, 1;
	and.b64  	%rd61, %rd42, 3;
	mov.f32 	%f137, 0f00000000;
	shl.b64 	%rd45, %rd4, 4;
$L__BB0_13:
	.pragma "nounroll";
	add.s64 	%rd43, %rd58, %rd62;
	ld.global.v4.f32 	{%f20, %f21, %f22, %f23}, [%rd43];
	add.s64 	%rd44, %rd59, %rd62;
	ld.global.v4.f32 	{%f24, %f25, %f26, %f27}, [%rd44];
	sub.f32 	%f28, %f20, %f24;
	sub.f32 	%f29, %f21, %f25;
	sub.f32 	%f30, %f22, %f26;
	sub.f32 	%f31, %f23, %f27;
	mul.f32 	%f32, %f29, %f29;
	fma.rn.f32 	%f33, %f28, %f28, %f32;
	fma.rn.f32 	%f34, %f30, %f30, %f33;
	fma.rn.f32 	%f35, %f31, %f31, %f34;
	add.f32 	%f137, %f137, %f35;
	add.s64 	%rd64, %rd64, %rd4;
	add.s64 	%rd62, %rd62, %rd45;
	add.s64 	%rd61, %rd61, -1;
	setp.ne.s64 	%p6, %rd61, 0;
	@%p6 bra 	$L__BB0_13;
$L__BB0_14:
	setp.lt.u64 	%p7, %rd16, 3;
	@%p7 bra 	$L__BB0_17;
	shl.b64 	%rd49, %rd4, 4;
	shl.b64 	%rd56, %rd4, 2;
$L__BB0_16:
	shl.b64 	%rd46, %rd64, 4;
	add.s64 	%rd47, %rd58, %rd46;
	ld.global.v4.f32 	{%f36, %f37, %f38, %f39}, [%rd47];
	add.s64 	%rd48, %rd59, %rd46;
	ld.global.v4.f32 	{%f40, %f41, %f42, %f43}, [%rd48];
	sub.f32 	%f44, %f36, %f40;
	sub.f32 	%f45, %f37, %f41;
	sub.f32 	%f46, %f38, %f42;
	sub.f32 	%f47, %f39, %f43;
	mul.f32 	%f48, %f45, %f45;
	fma.rn.f32 	%f49, %f44, %f44, %f48;
	fma.rn.f32 	%f50, %f46, %f46, %f49;
	fma.rn.f32 	%f51, %f47, %f47, %f50;
	add.f32 	%f52, %f137, %f51;
	add.s64 	%rd50, %rd47, %rd49;
	ld.global.v4.f32 	{%f53, %f54, %f55, %f56}, [%rd50];
	add.s64 	%rd51, %rd48, %rd49;
	ld.global.v4.f32 	{%f57, %f58, %f59, %f60}, [%rd51];
	sub.f32 	%f61, %f53, %f57;
	sub.f32 	%f62, %f54, %f58;
	sub.f32 	%f63, %f55, %f59;
	sub.f32 	%f64, %f56, %f60;
	mul.f32 	%f65, %f62, %f62;
	fma.rn.f32 	%f66, %f61, %f61, %f65;
	fma.rn.f32 	%f67, %f63, %f63, %f66;
	fma.rn.f32 	%f68, %f64, %f64, %f67;
	add.f32 	%f69, %f52, %f68;
	add.s64 	%rd52, %rd50, %rd49;
	ld.global.v4.f32 	{%f70, %f71, %f72, %f73}, [%rd52];
	add.s64 	%rd53, %rd51, %rd49;
	ld.global.v4.f32 	{%f74, %f75, %f76, %f77}, [%rd53];
	sub.f32 	%f78, %f70, %f74;
	sub.f32 	%f79, %f71, %f75;
	sub.f32 	%f80, %f72, %f76;
	sub.f32 	%f81, %f73, %f77;
	mul.f32 	%f82, %f79, %f79;
	fma.rn.f32 	%f83, %f78, %f78, %f82;
	fma.rn.f32 	%f84, %f80, %f80, %f83;
	fma.rn.f32 	%f85, %f81, %f81, %f84;
	add.f32 	%f86, %f69, %f85;
	add.s64 	%rd54, %rd52, %rd49;
	ld.global.v4.f32 	{%f87, %f88, %f89, %f90}, [%rd54];
	add.s64 	%rd55, %rd53, %rd49;
	ld.global.v4.f32 	{%f91, %f92, %f93, %f94}, [%rd55];
	sub.f32 	%f95, %f87, %f91;
	sub.f32 	%f96, %f88, %f92;
	sub.f32 	%f97, %f89, %f93;
	sub.f32 	%f98, %f90, %f94;
	mul.f32 	%f99, %f96, %f96;
	fma.rn.f32 	%f100, %f95, %f95, %f99;
	fma.rn.f32 	%f101, %f97, %f97, %f100;
	fma.rn.f32 	%f102, %f98, %f98, %f101;
	add.f32 	%f137, %f86, %f102;
	add.s64 	%rd64, %rd56, %rd64;
	setp.lt.u64 	%p8, %rd64, %rd9;
	@%p8 bra 	$L__BB0_16;
$L__BB0_17:
	mov.b32 	%r19, %f137;
	shfl.sync.down.b32	%r20|%p9, %r19, 16, 31, -1;
	mov.b32 	%f103, %r20;
	add.f32 	%f104, %f137, %f103;
	mov.b32 	%r21, %f104;
	shfl.sync.down.b32	%r22|%p10, %r21, 8, 31, -1;
	mov.b32 	%f105, %r22;
	add.f32 	%f106, %f104, %f105;
	mov.b32 	%r23, %f106;
	shfl.sync.down.b32	%r24|%p11, %r23, 4, 31, -1;
	mov.b32 	%f107, %r24;
	add.f32 	%f108, %f106, %f107;
	mov.b32 	%r25, %f108;
	shfl.sync.down.b32	%r26|%p12, %r25, 2, 31, -1;
	mov.b32 	%f109, %r26;
	add.f32 	%f110, %f108, %f109;
	mov.b32 	%r27, %f110;
	shfl.sync.down.b32	%r28|%p13, %r27, 1, 31, -1;
	mov.b32 	%f111, %r28;
	add.f32 	%f11, %f110, %f111;
	and.b32  	%r29, %r1, 31;
	setp.ne.s32 	%p14, %r29, 0;
	@%p14 bra 	$L__BB0_19;
	shr.u32 	%r30, %r1, 3;
	mov.u32 	%r31, _ZZ6reducePKfS0_PfiE9warp_sums;
	add.s32 	%r32, %r31, %r30;
	st.shared.f32 	[%r32], %f11;
$L__BB0_19:
	bar.sync 	0;
	setp.gt.u32 	%p15, %r1, 7;
	@%p15 bra 	$L__BB0_26;
	shl.b32 	%r33, %r1, 2;
	mov.u32 	%r34, _ZZ6reducePKfS0_PfiE9warp_sums;
	add.s32 	%r35, %r34, %r33;
	ld.shared.f32 	%f112, [%r35];
	mov.b32 	%r36, %f112;
	shfl.sync.down.b32	%r37|%p16, %r36, 16, 31, -1;
	mov.b32 	%f113, %r37;
	add.f32 	%f114, %f112, %f113;
	mov.b32 	%r38, %f114;
	shfl.sync.down.b32	%r39|%p17, %r38, 8, 31, -1;
	mov.b32 	%f115, %r39;
	add.f32 	%f116, %f114, %f115;
	mov.b32 	%r40, %f116;
	shfl.sync.down.b32	%r41|%p18, %r40, 4, 31, -1;
	mov.b32 	%f117, %r41;
	add.f32 	%f118, %f116, %f117;
	mov.b32 	%r42, %f118;
	shfl.sync.down.b32	%r43|%p19, %r42, 2, 31, -1;
	mov.b32 	%f119, %r43;
	add.f32 	%f120, %f118, %f119;
	mov.b32 	%r44, %f120;
	shfl.sync.down.b32	%r45|%p20, %r44, 1, 31, -1;
	mov.b32 	%f121, %r45;
	add.f32 	%f139, %f120, %f121;
	setp.ne.s32 	%p21, %r1, 0;
	@%p21 bra 	$L__BB0_26;
	setp.ne.s32 	%p22, %r2, 0;
	@%p22 bra 	$L__BB0_25;
	and.b32  	%r7, %r11, 3;
	setp.eq.s32 	%p23, %r7, 0;
	@%p23 bra 	$L__BB0_25;
	neg.s32 	%r49, %r7;
	cvt.u32.u64 	%r46, %rd9;
	and.b32  	%r47, %r46, 536870911;
	mul.wide.u32 	%rd57, %r47, 16;
	add.s64 	%rd67, %rd59, %rd57;
	add.s64 	%rd66, %rd58, %rd57;
$L__BB0_24:
	ld.global.f32 	%f122, [%rd66];
	ld.global.f32 	%f123, [%rd67];
	sub.f32 	%f124, %f122, %f123;
	fma.rn.f32 	%f139, %f124, %f124, %f139;
	add.s32 	%r49, %r49, 1;
	setp.ne.s32 	%p24, %r49, 0;
	add.s64 	%rd67, %rd67, 4;
	add.s64 	%rd66, %rd66, 4;
	@%p24 bra 	$L__BB0_24;
$L__BB0_25:
	atom.global.add.f32 	%f125, [%rd3], %f139;
$L__BB0_26:
	ret;

}


// ===== COMPILED SASS (sm_100) =====

	.target	sm_100

	.elftype	@"ET_EXEC"


//--------------------- .note.nv.tkinfo           --------------------------
	.section	.note.nv.tkinfo,"",@"SHT_NOTE"
	.sectionflags	@"SHF_NOTE_NV_TKINFO"
	.tkinfo
        /*0018*/ 	.word	0x00000002
        /*0030*/ 	.string	""
        /*0030*/ 	.string	"ptxas"
        /*0030*/ 	.string	"Cuda compilation tools, release 13.0, V13.0.88"
        /*0030*/ 	.string	"Build cuda_13.0.r13.0/compiler.36424714_0"
        /*0030*/ 	.string	"-arch sm_100 -m 64 "



//--------------------- .note.nv.cuinfo           --------------------------
	.section	.note.nv.cuinfo,"",@"SHT_NOTE"
	.sectionflags	@"SHF_NOTE_NV_CUINFO"
        /*0018*/ 	.short	0x0002
        /*001a*/ 	.short	0x0064
        /*001c*/ 	.short	0x0082
	.zero		2


//--------------------- .nv.info                  --------------------------
	.section	.nv.info,"",@"SHT_CUDA_INFO"
	.align	4


	//----- nvinfo : EIATTR_REGCOUNT
	.align		4
        /*0000*/ 	.byte	0x04, 0x2f
        /*0002*/ 	.short	(.L_1 - .L_0)
	.align		4
.L_0:
        /*0004*/ 	.word	index@(_Z6reducePKfS0_Pfi)
        /*0008*/ 	.word	0x00000020


	//----- nvinfo : EIATTR_FRAME_SIZE
	.align		4
.L_1:
        /*000c*/ 	.byte	0x04, 0x11
        /*000e*/ 	.short	(.L_3 - .L_2)
	.align		4
.L_2:
        /*0010*/ 	.word	index@($__internal_0_$__cuda_sm20_div_u64)
        /*0014*/ 	.word	0x00000000


	//----- nvinfo : EIATTR_FRAME_SIZE
	.align		4
.L_3:
        /*0018*/ 	.byte	0x04, 0x11
        /*001a*/ 	.short	(.L_5 - .L_4)
	.align		4
.L_4:
        /*001c*/ 	.word	index@(_Z6reducePKfS0_Pfi)
        /*0020*/ 	.word	0x00000000


	//----- nvinfo : EIATTR_MIN_STACK_SIZE
	.align		4
.L_5:
        /*0024*/ 	.byte	0x04, 0x12
        /*0026*/ 	.short	(.L_7 - .L_6)
	.align		4
.L_6:
        /*0028*/ 	.word	index@(_Z6reducePKfS0_Pfi)
        /*002c*/ 	.word	0x00000000
.L_7:


//--------------------- .nv.compat                --------------------------
	.section	.nv.compat,"",@"SHT_CUDA_COMPAT_INFO"
	.align	4
        /*0000*/ 	.byte	0x02, 0x09, 0x00, 0x00, 0x02, 0x02, 0x01, 0x00, 0x02, 0x05, 0x05, 0x00, 0x03, 0x07, 0x01, 0x01
        /*0010*/ 	.byte	0x02, 0x03, 0x00, 0x00, 0x02, 0x06, 0x01, 0x00, 0x04, 0x0b, 0x08, 0x00, 0x09, 0x00, 0x00, 0x00
        /*0020*/ 	.byte	0x00, 0x00, 0x00, 0x00


//--------------------- .nv.info._Z6reducePKfS0_Pfi --------------------------
	.section	.nv.info._Z6reducePKfS0_Pfi,"",@"SHT_CUDA_INFO"
	.sectionflags	@""
	.align	4


	//----- nvinfo : EIATTR_CUDA_API_VERSION
	.align		4
        /*0000*/ 	.byte	0x04, 0x37
        /*0002*/ 	.short	(.L_9 - .L_8)
.L_8:
        /*0004*/ 	.word	0x00000082


	//----- nvinfo : EIATTR_KPARAM_INFO
	.align		4
.L_9:
        /*0008*/ 	.byte	0x04, 0x17
        /*000a*/ 	.short	(.L_11 - .L_10)
.L_10:
        /*000c*/ 	.word	0x00000000
        /*0010*/ 	.short	0x0003
        /*0012*/ 	.short	0x0018
        /*0014*/ 	.byte	0x00, 0xf0, 0x11, 0x00


	//----- nvinfo : EIATTR_KPARAM_INFO
	.align		4
.L_11:
        /*0018*/ 	.byte	0x04, 0x17
        /*001a*/ 	.short	(.L_13 - .L_12)
.L_12:
        /*001c*/ 	.word	0x00000000
        /*0020*/ 	.short	0x0002
        /*0022*/ 	.short	0x0010
        /*0024*/ 	.byte	0x00, 0xf5, 0x21, 0x00


	//----- nvinfo : EIATTR_KPARAM_INFO
	.align		4
.L_13:
        /*0028*/ 	.byte	0x04, 0x17
        /*002a*/ 	.short	(.L_15 - .L_14)
.L_14:
        /*002c*/ 	.word	0x00000000
        /*0030*/ 	.short	0x0001
        /*0032*/ 	.short	0x0008
        /*0034*/ 	.byte	0x00, 0xf5, 0x21, 0x00


	//----- nvinfo : EIATTR_KPARAM_INFO
	.align		4
.L_15:
        /*0038*/ 	.byte	0x04, 0x17
        /*003a*/ 	.short	(.L_17 - .L_16)
.L_16:
        /*003c*/ 	.word	0x00000000
        /*0040*/ 	.short	0x0000
        /*0042*/ 	.short	0x0000
        /*0044*/ 	.byte	0x00, 0xf5, 0x21, 0x00


	//----- nvinfo : EIATTR_SPARSE_MMA_MASK
	.align		4
.L_17:
        /*0048*/ 	.byte	0x03, 0x50
        /*004a*/ 	.short	0x0000


	//----- nvinfo : EIATTR_MAXREG_COUNT
	.align		4
        /*004c*/ 	.byte	0x03, 0x1b
        /*004e*/ 	.short	0x00ff


	//----- nvinfo : EIATTR_NUM_BARRIERS
	.align		4
        /*0050*/ 	.byte	0x02, 0x4c
        /*0052*/ 	.byte	0x01
	.zero		1


	//----- nvinfo : EIATTR_MERCURY_ISA_VERSION
	.align		4
        /*0054*/ 	.byte	0x03, 0x5f
        /*0056*/ 	.short	0x0101


	//----- nvinfo : EIATTR_COOP_GROUP_MASK_REGIDS
	.align		4
        /*0058*/ 	.byte	0x04, 0x29
        /*005a*/ 	.short	(.L_19 - .L_18)


	//   ....[0]....
.L_18:
        /*005c*/ 	.word	0xffffffff


	//   ....[1]....
        /*0060*/ 	.word	0xffffffff


	//   ....[2]....
        /*0064*/ 	.word	0xffffffff


	//   ....[3]....
        /*0068*/ 	.word	0xffffffff


	//   ....[4]....
        /*006c*/ 	.word	0xffffffff


	//   ....[5]....
        /*0070*/ 	.word	0xffffffff


	//   ....[6]....
        /*0074*/ 	.word	0xffffffff


	//   ....[7]....
        /*0078*/ 	.word	0xffffffff


	//   ....[8]....
        /*007c*/ 	.word	0xffffffff


	//   ....[9]....
        /*0080*/ 	.word	0xffffffff


	//----- nvinfo : EIATTR_COOP_GROUP_INSTR_OFFSETS
	.align		4
.L_19:
        /*0084*/ 	.byte	0x04, 0x28
        /*0086*/ 	.short	(.L_21 - .L_20)


	//   ....[0]....
.L_20:
        /*0088*/ 	.word	0x00000c70


	//   ....[1]....
        /*008c*/ 	.word	0x00000cd0


	//   ....[2]....
        /*0090*/ 	.word	0x00000d10


	//   ....[3]....
        /*0094*/ 	.word	0x00000d30


	//   ....[4]....
        /*0098*/ 	.word	0x00000d50


	//   ....[5]....
        /*009c*/ 	.word	0x00000e00


	//   ....[6]....
        /*00a0*/ 	.word	0x00000e20


	//   ....[7]....
        /*00a4*/ 	.word	0x00000e40


	//   ....[8]....
        /*00a8*/ 	.word	0x00000e60


	//   ....[9]....
        /*00ac*/ 	.word	0x00000e80


	//----- nvinfo : EIATTR_VRC_CTA_INIT_COUNT
	.align		4
.L_21:
        /*00b0*/ 	.byte	0x02, 0x4a
	.zero		1
	.zero		1


	//----- nvinfo : EIATTR_EXIT_INSTR_OFFSETS
	.align		4
        /*00b4*/ 	.byte	0x04, 0x1c
        /*00b6*/ 	.short	(.L_23 - .L_22)


	//   ....[0]....
.L_22:
        /*00b8*/ 	.word	0x000000e0


	//   ....[1]....
        /*00bc*/ 	.word	0x00000240


	//   ....[2]....
        /*00c0*/ 	.word	0x00000270


	//   ....[3]....
        /*00c4*/ 	.word	0x00000d90


	//   ....[4]....
        /*00c8*/ 	.word	0x00000ea0


	//   ....[5]....
        /*00cc*/ 	.word	0x00001400


	//----- nvinfo : EIATTR_CRS_STACK_SIZE
	.align		4
.L_23:
        /*00d0*/ 	.byte	0x04, 0x1e
        /*00d2*/ 	.short	(.L_25 - .L_24)
.L_24:
        /*00d4*/ 	.word	0x00000000


	//----- nvinfo : EIATTR_CBANK_PARAM_SIZE
	.align		4
.L_25:
        /*00d8*/ 	.byte	0x03, 0x19
        /*00da*/ 	.short	0x001c


	//----- nvinfo : EIATTR_PARAM_CBANK
	.align		4
        /*00dc*/ 	.byte	0x04, 0x0a
        /*00de*/ 	.short	(.L_27 - .L_26)
	.align		4
.L_26:
        /*00e0*/ 	.word	index@(.nv.constant0._Z6reducePKfS0_Pfi)
        /*00e4*/ 	.short	0x0380
        /*00e6*/ 	.short	0x001c


	//----- nvinfo : EIATTR_SW_WAR
	.align		4
.L_27:
        /*00e8*/ 	.byte	0x04, 0x36
        /*00ea*/ 	.short	(.L_29 - .L_28)
.L_28:
        /*00ec*/ 	.word	0x00000008
.L_29:


//--------------------- .nv.callgraph             --------------------------
	.section	.nv.callgraph,"",@"SHT_CUDA_CALLGRAPH"
	.align	4
	.sectionentsize	8
	.align		4
        /*0000*/ 	.word	0x00000000
	.align		4
        /*0004*/ 	.word	0xffffffff
	.align		4
        /*0008*/ 	.word	0x00000000
	.align		4
        /*000c*/ 	.word	0xfffffffe
	.align		4
        /*0010*/ 	.word	0x00000000
	.align		4
        /*0014*/ 	.word	0xfffffffd
	.align		4
        /*0018*/ 	.word	0x00000000
	.align		4
        /*001c*/ 	.word	0xfffffffc


//--------------------- .text._Z6reducePKfS0_Pfi  --------------------------
	.section	.text._Z6reducePKfS0_Pfi,"ax",@progbits
	.align	128
        .global         _Z6reducePKfS0_Pfi
        .type           _Z6reducePKfS0_Pfi,@function
        .size           _Z6reducePKfS0_Pfi,(.L_x_18 - _Z6reducePKfS0_Pfi)
        .other          _Z6reducePKfS0_Pfi,@"STO_CUDA_ENTRY STV_DEFAULT"
_Z6reducePKfS0_Pfi:
.text._Z6reducePKfS0_Pfi:
[----:B------:R-:W-:Y:S08]  /*0000*/  LDC R1, c[0x0][0x37c] ;  /* 0x0000df00ff017b82 */ /* 0x000ff00000000800 */
[----:B------:R-:W0:Y:S01]  /*0010*/  LDC R0, c[0x0][0x398] ;  /* 0x0000e600ff007b82 */ /* 0x000e220000000800 */
[----:B------:R-:W1:Y:S01]  /*0020*/  S2R R3, SR_TID.X ;  /* 0x0000000000037919 */ /* 0x000e620000002100 */
[----:B------:R-:W2:Y:S06]  /*0030*/  LDCU.64 UR6, c[0x0][0x358] ;  /* 0x00006b00ff0677ac */ /* 0x000eac0008000a00 */
[----:B------:R-:W1:Y:S08]  /*0040*/  S2UR UR8, SR_CTAID.X ;  /* 0x00000000000879c3 */ /* 0x000e700000002500 */
[----:B------:R-:W1:Y:S01]  /*0050*/  LDC R22, c[0x0][0x360] ;  /* 0x0000d800ff167b82 */ /* 0x000e620000000800 */
[----:B------:R-:W3:Y:S01]  /*0060*/  LDCU UR4, c[0x0][0x370] ;  /* 0x00006e00ff0477ac */ /* 0x000ee20008000800 */
[----:B0-----:R-:W-:Y:S01]  /*0070*/  ISETP.GT.AND P0, PT, R0, 0x3, PT ;  /* 0x000000030000780c */ /* 0x001fe20003f04270 */
[----:B-1----:R-:W-:-:S02]  /*0080*/  IMAD R2, R22, UR8, R3 ;  /* 0x0000000816027c24 */ /* 0x002fc4000f8e0203 */
[----:B---3--:R-:W-:-:S10]  /*0090*/  IMAD R22, R22, UR4, RZ ;  /* 0x0000000416167c24 */ /* 0x008fd4000f8e02ff */
[----:B--2---:R-:W-:Y:S05]  /*00a0*/  @P0 BRA `(.L_x_0) ;  /* 0x0000000000740947 */ /* 0x004fea0003800000 */
[----:B------:R-:W-:Y:S01]  /*00b0*/  ISETP.GE.U32.AND P0, PT, R3, R0, PT ;  /* 0x000000000300720c */ /* 0x000fe20003f06070 */
[----:B------:R-:W0:Y:S01]  /*00c0*/  LDCU.64 UR10, c[0x0][0x388] ;  /* 0x00007100ff0a77ac */ /* 0x000e220008000a00 */
[----:B------:R-:W1:Y:S11]  /*00d0*/  LDCU.64 UR4, c[0x0][0x380] ;  /* 0x00007000ff0477ac */ /* 0x000e760008000a00 */
[----:B01----:R-:W-:Y:S05]  /*00e0*/  @P0 EXIT ;  /* 0x000000000000094d */ /* 0x003fea0003800000 */
[----:B------:R-:W-:Y:S01]  /*00f0*/  ISETP.GE.AND P0, PT, R0, 0x1, PT ;  /* 0x000000010000780c */ /* 0x000fe20003f06270 */
[----:B------:R-:W-:Y:S01]  /*0100*/  HFMA2 R7, -RZ, RZ, 0, 0 ;  /* 0x00000000ff077431 */ /* 0x000fe200000001ff */
[----:B------:R-:W-:-:S11]  /*0110*/  ISETP.NE.AND P1, PT, R3, RZ, PT ;  /* 0x000000ff0300720c */ /* 0x000fd60003f25270 */
[----:B------:R-:W-:Y:S05]  /*0120*/  @!P0 BRA `(.L_x_1) ;  /* 0x0000000000448947 */ /* 0x000fea0003800000 */
[----:B------:R-:W-:Y:S01]  /*0130*/  IMAD.MOV R0, RZ, RZ, -R0 ;  /* 0x000000ffff007224 */ /* 0x000fe200078e0a00 */
[----:B------:R-:W-:-:S07]  /*0140*/  MOV R7, RZ ;  /* 0x000000ff00077202 */ /* 0x000fce0000000f00 */
.L_x_2:
[----:B------:R-:W-:Y:S01]  /*0150*/  IMAD.U32 R2, RZ, RZ, UR4 ;  /* 0x00000004ff027e24 */ /* 0x000fe2000f8e00ff */
[----:B------:R-:W-:Y:S01]  /*0160*/  MOV R5, UR11 ;  /* 0x0000000b00057c02 */ /* 0x000fe20008000f00 */
[----:B------:R-:W-:Y:S01]  /*0170*/  IMAD.U32 R4, RZ, RZ, UR10 ;  /* 0x0000000aff047e24 */ /* 0x000fe2000f8e00ff */
[----:B------:R-:W-:-:S04]  /*0180*/  MOV R3, UR5 ;  /* 0x0000000500037c02 */ /* 0x000fc80008000f00 */
[----:B------:R-:W2:Y:S04]  /*0190*/  LDG.E R5, desc[UR6][R4.64] ;  /* 0x0000000604057981 */ /* 0x000ea8000c1e1900 */
[----:B------:R-:W2:Y:S01]  /*01a0*/  LDG.E R2, desc[UR6][R2.64] ;  /* 0x0000000602027981 */ /* 0x000ea2000c1e1900 */
[----:B------:R-:W-:-:S05]  /*01b0*/  VIADD R0, R0, 0x1 ;  /* 0x0000000100007836 */ /* 0x000fca0000000000 */
[----:B------:R-:W-:Y:S01]  /*01c0*/  ISETP.NE.AND P0, PT, R0, RZ, PT ;  /* 0x000000ff0000720c */ /* 0x000fe20003f05270 */
[----:B------:R-:W-:Y:S02]  /*01d0*/  UIADD3 UR10, UP0, UPT, UR10, 0x4, URZ ;  /* 0x000000040a0a7890 */ /* 0x000fe4000ff1e0ff */
[----:B------:R-:W-:Y:S02]  /*01e0*/  UIADD3 UR4, UP1, UPT, UR4, 0x4, URZ ;  /* 0x0000000404047890 */ /* 0x000fe4000ff3e0ff */
[----:B------:R-:W-:Y:S02]  /*01f0*/  UIADD3.X UR11, UPT, UPT, URZ, UR11, URZ, UP0, !UPT ;  /* 0x0000000bff0b7290 */ /* 0x000fe400087fe4ff */
[----:B------:R-:W-:Y:S01]  /*0200*/  UIADD3.X UR5, UPT, UPT, URZ, UR5, URZ, UP1, !UPT ;  /* 0x00000005ff057290 */ /* 0x000fe20008ffe4ff */
[----:B--2---:R-:W-:-:S04]  /*0210*/  FADD R6, R2, -R5 ;  /* 0x8000000502067221 */ /* 0x004fc80000000000 */
[----:B------:R-:W-:Y:S01]  /*0220*/  FFMA R7, R6, R6, R7 ;  /* 0x0000000606077223 */ /* 0x000fe20000000007 */
[----:B------:R-:W-:Y:S06]  /*0230*/  @P0 BRA `(.L_x_2) ;  /* 0xfffffffc00c40947 */ /* 0x000fec000383ffff */
.L_x_1:
[----:B------:R-:W-:Y:S05]  /*0240*/  @P1 EXIT ;  /* 0x000000000000194d */ /* 0x000fea0003800000 */
[----:B------:R-:W0:Y:S02]  /*0250*/  LDC.64 R2, c[0x0][0x390] ;  /* 0x0000e400ff027b82 */ /* 0x000e240000000a00 */
[----:B0-----:R-:W-:Y:S01]  /*0260*/  STG.E desc[UR6][R2.64], R7 ;  /* 0x0000000702007986 */ /* 0x001fe2000c101906 */
[----:B------:R-:W-:Y:S05]  /*0270*/  EXIT ;  /* 0x000000000000794d */ /* 0x000fea0003800000 */
.L_x_0:
[----:B------:R-:W-:Y:S01]  /*0280*/  SHF.R.U32.HI R21, RZ, 0x2, R0 ;  /* 0x00000002ff157819 */ /* 0x000fe20000011600 */
[----:B------:R-:W0:Y:S01]  /*0290*/  LDCU.128 UR12, c[0x0][0x380] ;  /* 0x00007000ff0c77ac */ /* 0x000e220008000c00 */
[----:B------:R-:W-:Y:S01]  /*02a0*/  BSSY.RECONVERGENT B0, `(.L_x_3) ;  /* 0x000009c000007945 */ /* 0x000fe20003800200 */
[----:B------:R-:W-:Y:S01]  /*02b0*/  HFMA2 R20, -RZ, RZ, 0, 0 ;  /* 0x00000000ff147431 */ /* 0x000fe200000001ff */
[----:B------:R-:W-:Y:S01]  /*02c0*/  ISETP.GE.U32.AND P0, PT, R2, R21, PT ;  /* 0x000000150200720c */ /* 0x000fe20003f06070 */
[----:B------:R-:W1:-:S12]  /*02d0*/  LDCU.128 UR16, c[0x0][0x380] ;  /* 0x00007000ff1077ac */ /* 0x000e580008000c00 */
[----:B------:R-:W-:Y:S05]  /*02e0*/  @P0 BRA `(.L_x_4) ;  /* 0x00000008005c0947 */ /* 0x000fea0003800000 */
[----:B------:R-:W-:Y:S01]  /*02f0*/  IADD3 R0, P1, PT, R2, R22, RZ ;  /* 0x0000001602007210 */ /* 0x000fe20007f3e0ff */
[----:B------:R-:W-:Y:S03]  /*0300*/  BSSY.RECONVERGENT B1, `(.L_x_5) ;  /* 0x0000026000017945 */ /* 0x000fe60003800200 */
[----:B------:R-:W-:Y:S01]  /*0310*/  ISETP.GE.U32.AND P0, PT, R0, R21, PT ;  /* 0x000000150000720c */ /* 0x000fe20003f06070 */
[----:B------:R-:W-:Y:S01]  /*0320*/  IMAD.X R6, RZ, RZ, RZ, P1 ;  /* 0x000000ffff067224 */ /* 0x000fe200008e06ff */
[----:B------:R-:W-:-:S04]  /*0330*/  ISETP.GT.U32.AND P1, PT, R21, R0, PT ;  /* 0x000000001500720c */ /* 0x000fc80003f24070 */
[C---:B------:R-:W-:Y:S02]  /*0340*/  ISETP.GE.U32.AND.EX P0, PT, R6.reuse, RZ, PT, P0 ;  /* 0x000000ff0600720c */ /* 0x040fe40003f06100 */
[----:B------:R-:W-:Y:S02]  /*0350*/  ISETP.GT.U32.AND.EX P1, PT, RZ, R6, PT, P1 ;  /* 0x00000006ff00720c */ /* 0x000fe40003f24110 */
[----:B------:R-:W-:Y:S02]  /*0360*/  SEL R4, RZ, 0x1, P0 ;  /* 0x00000001ff047807 */ /* 0x000fe40000000000 */
[-C--:B------:R-:W-:Y:S02]  /*0370*/  SEL R5, R21, R0.reuse, P1 ;  /* 0x0000000015057207 */ /* 0x080fe40000800000 */
[----:B------:R-:W-:Y:S02]  /*0380*/  SEL R7, R6, RZ, !P1 ;  /* 0x000000ff06077207 */ /* 0x000fe40004800000 */
[----:B------:R-:W-:-:S02]  /*0390*/  IADD3 R5, P0, P1, R5, -R0, -R4 ;  /* 0x8000000005057210 */ /* 0x000fc4000791e804 */
[----:B------:R-:W-:Y:S02]  /*03a0*/  MOV R0, RZ ;  /* 0x000000ff00007202 */ /* 0x000fe40000000f00 */
[----:B------:R-:W-:-:S04]  /*03b0*/  IADD3.X R7, PT, PT, R7, -0x1, ~R6, P0, P1 ;  /* 0xffffffff07077810 */ /* 0x000fc800007e2c06 */
[----:B------:R-:W-:-:S13]  /*03c0*/  ISETP.NE.U32.AND P0, PT, R7, RZ, PT ;  /* 0x000000ff0700720c */ /* 0x000fda0003f05070 */
[----:B------:R-:W-:Y:S05]  /*03d0*/  @P0 BRA `(.L_x_6) ;  /* 0x0000000000500947 */ /* 0x000fea0003800000 */
[----:B------:R-:W2:Y:S01]  /*03e0*/  I2F.U32.RP R8, R22 ;  /* 0x0000001600087306 */ /* 0x000ea20000209000 */
[----:B------:R-:W-:Y:S02]  /*03f0*/  IADD3 R9, PT, PT, RZ, -R22, RZ ;  /* 0x80000016ff097210 */ /* 0x000fe40007ffe0ff */
[----:B------:R-:W-:-:S05]  /*0400*/  ISETP.NE.U32.AND P2, PT, R22, RZ, PT ;  /* 0x000000ff1600720c */ /* 0x000fca0003f45070 */
[----:B--2---:R-:W2:Y:S02]  /*0410*/  MUFU.RCP R8, R8 ;  /* 0x0000000800087308 */ /* 0x004ea40000001000 */
[----:B--2---:R-:W-:-:S06]  /*0420*/  VIADD R6, R8, 0xffffffe ;  /* 0x0ffffffe08067836 */ /* 0x004fcc0000000000 */
[----:B------:R2:W3:Y:S02]  /*0430*/  F2I.FTZ.U32.TRUNC.NTZ R7, R6 ;  /* 0x0000000600077305 */ /* 0x0004e4000021f000 */
[----:B--2---:R-:W-:Y:S02]  /*0440*/  IMAD.MOV.U32 R6, RZ, RZ, RZ ;  /* 0x000000ffff067224 */ /* 0x004fe400078e00ff */
[----:B---3--:R-:W-:-:S04]  /*0450*/  IMAD R9, R9, R7, RZ ;  /* 0x0000000709097224 */ /* 0x008fc800078e02ff */
[----:B------:R-:W-:-:S06]  /*0460*/  IMAD.HI.U32 R10, R7, R9, R6 ;  /* 0x00000009070a7227 */ /* 0x000fcc00078e0006 */
[----:B------:R-:W-:-:S05]  /*0470*/  IMAD.HI.U32 R6, R10, R5, RZ ;  /* 0x000000050a067227 */ /* 0x000fca00078e00ff */
[----:B------:R-:W-:-:S05]  /*0480*/  IADD3 R7, PT, PT, -R6, RZ, RZ ;  /* 0x000000ff06077210 */ /* 0x000fca0007ffe1ff */
[----:B------:R-:W-:Y:S01]  /*0490*/  IMAD R5, R22, R7, R5 ;  /* 0x0000000716057224 */ /* 0x000fe200078e0205 */
[----:B------:R-:W-:-:S04]  /*04a0*/  MOV R7, RZ ;  /* 0x000000ff00077202 */ /* 0x000fc80000000f00 */
[----:B------:R-:W-:-:S13]  /*04b0*/  ISETP.GE.U32.AND P0, PT, R5, R22, PT ;  /* 0x000000160500720c */ /* 0x000fda0003f06070 */
[----:B------:R-:W-:Y:S01]  /*04c0*/  @P0 IMAD.IADD R5, R5, 0x1, -R22 ;  /* 0x0000000105050824 */ /* 0x000fe200078e0a16 */
[----:B------:R-:W-:-:S04]  /*04d0*/  @P0 IADD3 R6, PT, PT, R6, 0x1, RZ ;  /* 0x0000000106060810 */ /* 0x000fc80007ffe0ff */
[----:B------:R-:W-:-:S13]  /*04e0*/  ISETP.GE.U32.AND P1, PT, R5, R22, PT ;  /* 0x000000160500720c */ /* 0x000fda0003f26070 */
[----:B------:R-:W-:Y:S01]  /*04f0*/  @P1 VIADD R6, R6, 0x1 ;  /* 0x0000000106061836 */ /* 0x000fe20000000000 */
[----:B------:R-:W-:Y:S01]  /*0500*/  @!P2 LOP3.LUT R6, RZ, R22, RZ, 0x33, !PT ;  /* 0x00000016ff06a212 */ /* 0x000fe200078e33ff */
[----:B------:R-:W-:Y:S06]  /*0510*/  BRA `(.L_x_7) ;  /* 0x0000000000107947 */ /* 0x000fec0003800000 */
.L_x_6:
[----:B------:R-:W-:-:S07]  /*0520*/  MOV R6, 0x540 ;  /* 0x0000054000067802 */ /* 0x000fce0000000f00 */
[----:B01----:R-:W-:Y:S05]  /*0530*/  CALL.REL.NOINC `($__internal_0_$__cuda_sm20_div_u64) ;  /* 0x0000000c00b47944 */ /* 0x003fea0003c00000 */
[----:B------:R-:W-:Y:S01]  /*0540*/  IMAD.MOV.U32 R6, RZ, RZ, R5 ;  /* 0x000000ffff067224 */ /* 0x000fe200078e0005 */
[----:B------:R-:W-:-:S07]  /*0550*/  MOV R7, R8 ;  /* 0x0000000800077202 */ /* 0x000fce0000000f00 */
.L_x_7:
[----:B01----:R-:W-:Y:S05]  /*0560*/  BSYNC.RECONVERGENT B1 ;  /* 0x0000000000017941 */ /* 0x003fea0003800200 */
.L_x_5:
[----:B------:R-:W-:Y:S01]  /*0570*/  IADD3 R4, P0, PT, R6, R4, RZ ;  /* 0x0000000406047210 */ /* 0x000fe20007f1e0ff */
[----:B------:R-:W-:Y:S01]  /*0580*/  BSSY.RECONVERGENT B1, `(.L_x_8) ;  /* 0x0000027000017945 */ /* 0x000fe20003800200 */
[----:B------:R-:W-:Y:S02]  /*0590*/  HFMA2 R20, -RZ, RZ, 0, 0 ;  /* 0x00000000ff147431 */ /* 0x000fe400000001ff */
[C---:B------:R-:W-:Y:S01]  /*05a0*/  LOP3.LUT R5, R4.reuse, 0x3, RZ, 0xc0, !PT ;  /* 0x0000000304057812 */ /* 0x040fe200078ec0ff */
[----:B------:R-:W-:Y:S01]  /*05b0*/  IMAD.X R6, RZ, RZ, R7, P0 ;  /* 0x000000ffff067224 */ /* 0x000fe200000e0607 */
[----:B------:R-:W-:Y:S02]  /*05c0*/  ISETP.GE.U32.AND P0, PT, R4, 0x3, PT ;  /* 0x000000030400780c */ /* 0x000fe40003f06070 */
[----:B------:R-:W-:Y:S02]  /*05d0*/  ISETP.NE.U32.AND P1, PT, R5, 0x3, PT ;  /* 0x000000030500780c */ /* 0x000fe40003f25070 */
[----:B------:R-:W-:-:S02]  /*05e0*/  ISETP.GE.U32.AND.EX P0, PT, R6, RZ, PT, P0 ;  /* 0x000000ff0600720c */ /* 0x000fc40003f06100 */
[----:B------:R-:W-:-:S13]  /*05f0*/  ISETP.NE.AND.EX P1, PT, RZ, RZ, PT, P1 ;  /* 0x000000ffff00720c */ /* 0x000fda0003f25310 */
[----:B------:R-:W-:Y:S05]  /*0600*/  @!P1 BRA `(.L_x_9) ;  /* 0x0000000000789947 */ /* 0x000fea0003800000 */
[----:B------:R-:W-:Y:S01]  /*0610*/  VIADD R12, R4, 0x1 ;  /* 0x00000001040c7836 */ /* 0x000fe20000000000 */
[C---:B------:R-:W-:Y:S01]  /*0620*/  SHF.L.U64.HI R15, R2.reuse, 0x4, R0 ;  /* 0x00000004020f7819 */ /* 0x040fe20000010200 */
[----:B------:R-:W-:Y:S01]  /*0630*/  IMAD.MOV.U32 R14, RZ, RZ, RZ ;  /* 0x000000ffff0e7224 */ /* 0x000fe200078e00ff */
[----:B------:R-:W-:Y:S02]  /*0640*/  SHF.L.U32 R13, R2, 0x4, RZ ;  /* 0x00000004020d7819 */ /* 0x000fe400000006ff */
[----:B------:R-:W-:Y:S02]  /*0650*/  MOV R20, RZ ;  /* 0x000000ff00147202 */ /* 0x000fe40000000f00 */
[----:B------:R-:W-:-:S07]  /*0660*/  LOP3.LUT R12, R12, 0x3, RZ, 0xc0, !PT ;  /* 0x000000030c0c7812 */ /* 0x000fce00078ec0ff */
.L_x_10:
[C---:B------:R-:W-:Y:S02]  /*0670*/  IADD3 R4, P1, PT, R13.reuse, UR12, RZ ;  /* 0x0000000c0d047c10 */ /* 0x040fe4000ff3e0ff */
[----:B------:R-:W-:Y:S02]  /*0680*/  IADD3 R8, P2, PT, R13, UR14, RZ ;  /* 0x0000000e0d087c10 */ /* 0x000fe4000ff5e0ff */
[C---:B------:R-:W-:Y:S02]  /*0690*/  IADD3.X R5, PT, PT, R15.reuse, UR13, RZ, P1, !PT ;  /* 0x0000000d0f057c10 */ /* 0x040fe40008ffe4ff */
[----:B------:R-:W-:-:S04]  /*06a0*/  IADD3.X R9, PT, PT, R15, UR15, RZ, P2, !PT ;  /* 0x0000000f0f097c10 */ /* 0x000fc800097fe4ff */
[----:B------:R-:W2:Y:S04]  /*06b0*/  LDG.E.128 R4, desc[UR6][R4.64] ;  /* 0x0000000604047981 */ /* 0x000ea8000c1e1d00 */
[----:B------:R-:W2:Y:S01]  /*06c0*/  LDG.E.128 R8, desc[UR6][R8.64] ;  /* 0x0000000608087981 */ /* 0x000ea2000c1e1d00 */
[----:B------:R-:W-:Y:S02]  /*06d0*/  IADD3 R12, P1, PT, R12, -0x1, RZ ;  /* 0xffffffff0c0c7810 */ /* 0x000fe40007f3e0ff */
[----:B------:R-:W-:Y:S02]  /*06e0*/  IADD3 R2, P2, PT, R22, R2, RZ ;  /* 0x0000000216027210 */ /* 0x000fe40007f5e0ff */
[----:B------:R-:W-:Y:S02]  /*06f0*/  IADD3.X R14, PT, PT, R14, -0x1, RZ, P1, !PT ;  /* 0xffffffff0e0e7810 */ /* 0x000fe40000ffe4ff */
[----:B------:R-:W-:Y:S01]  /*0700*/  ISETP.NE.U32.AND P1, PT, R12, RZ, PT ;  /* 0x000000ff0c00720c */ /* 0x000fe20003f25070 */
[----:B------:R-:W-:Y:S01]  /*0710*/  IMAD.X R0, RZ, RZ, R0, P2 ;  /* 0x000000ffff007224 */ /* 0x000fe200010e0600 */
[----:B------:R-:W-:-:S02]  /*0720*/  LEA R13, P3, R22, R13, 0x4 ;  /* 0x0000000d160d7211 */ /* 0x000fc400078620ff */
[----:B------:R-:W-:Y:S02]  /*0730*/  ISETP.NE.AND.EX P1, PT, R14, RZ, PT, P1 ;  /* 0x000000ff0e00720c */ /* 0x000fe40003f25310 */
[----:B------:R-:W-:Y:S01]  /*0740*/  LEA.HI.X R15, R22, R15, RZ, 0x4, P3 ;  /* 0x0000000f160f7211 */ /* 0x000fe200018f24ff */
[----:B--2---:R-:W-:Y:S01]  /*0750*/  FADD R17, R5, -R9 ;  /* 0x8000000905117221 */ /* 0x004fe20000000000 */
[----:B------:R-:W-:Y:S01]  /*0760*/  FADD R16, R4, -R8 ;  /* 0x8000000804107221 */ /* 0x000fe20000000000 */
[----:B------:R-:W-:Y:S01]  /*0770*/  FADD R6, R6, -R10 ;  /* 0x8000000a06067221 */ /* 0x000fe20000000000 */
[----:B------:R-:W-:Y:S01]  /*0780*/  FADD R7, R7, -R11 ;  /* 0x8000000b07077221 */ /* 0x000fe20000000000 */
[----:B------:R-:W-:-:S04]  /*0790*/  FMUL R17, R17, R17 ;  /* 0x0000001111117220 */ /* 0x000fc80000400000 */
[----:B------:R-:W-:-:S04]  /*07a0*/  FFMA R17, R16, R16, R17 ;  /* 0x0000001010117223 */ /* 0x000fc80000000011 */
[----:B------:R-:W-:-:S04]  /*07b0*/  FFMA R6, R6, R6, R17 ;  /* 0x0000000606067223 */ /* 0x000fc80000000011 */
[----:B------:R-:W-:-:S04]  /*07c0*/  FFMA R7, R7, R7, R6 ;  /* 0x0000000707077223 */ /* 0x000fc80000000006 */
[----:B------:R-:W-:Y:S01]  /*07d0*/  FADD R20, R7, R20 ;  /* 0x0000001407147221 */ /* 0x000fe20000000000 */
[----:B------:R-:W-:Y:S06]  /*07e0*/  @P1 BRA `(.L_x_10) ;  /* 0xfffffffc00a01947 */ /* 0x000fec000383ffff */
.L_x_9:
[----:B------:R-:W-:Y:S05]  /*07f0*/  BSYNC.RECONVERGENT B1 ;  /* 0x0000000000017941 */ /* 0x000fea0003800200 */
.L_x_8:
[----:B------:R-:W-:Y:S05]  /*0800*/  @!P0 BRA `(.L_x_4) ;  /* 0x0000000400148947 */ /* 0x000fea0003800000 */
[----:B------:R-:W-:Y:S02]  /*0810*/  SHF.L.U32 R24, R22, 0x4, RZ ;  /* 0x0000000416187819 */ /* 0x000fe400000006ff */
[----:B------:R-:W-:-:S07]  /*0820*/  SHF.R.U32.HI R23, RZ, 0x1c, R22 ;  /* 0x0000001cff177819 */ /* 0x000fce0000011616 */
.L_x_11:
[C---:B------:R-:W-:Y:S01]  /*0830*/  IMAD.SHL.U32 R4, R2.reuse, 0x10, RZ ;  /* 0x0000001002047824 */ /* 0x040fe200078e00ff */
[----:B------:R-:W-:-:S04]  /*0840*/  SHF.L.U64.HI R5, R2, 0x4, R0 ;  /* 0x0000000402057819 */ /* 0x000fc80000010200 */
[C---:B------:R-:W-:Y:S02]  /*0850*/  IADD3 R6, P0, PT, R4.reuse, UR16, RZ ;  /* 0x0000001004067c10 */ /* 0x040fe4000ff1e0ff */
[----:B------:R-:W-:Y:S02]  /*0860*/  IADD3 R4, P1, PT, R4, UR18, RZ ;  /* 0x0000001204047c10 */ /* 0x000fe4000ff3e0ff */
[C---:B------:R-:W-:Y:S02]  /*0870*/  IADD3.X R7, PT, PT, R5.reuse, UR17, RZ, P0, !PT ;  /* 0x0000001105077c10 */ /* 0x040fe400087fe4ff */
[----:B------:R-:W-:Y:S02]  /*0880*/  IADD3.X R5, PT, PT, R5, UR19, RZ, P1, !PT ;  /* 0x0000001305057c10 */ /* 0x000fe40008ffe4ff */
[C---:B------:R-:W-:Y:S01]  /*0890*/  IADD3 R26, P1, PT, R24.reuse, R4, RZ ;  /* 0x00000004181a7210 */ /* 0x040fe20007f3e0ff */
[----:B------:R-:W2:Y:S01]  /*08a0*/  LDG.E.128 R12, desc[UR6][R6.64] ;  /* 0x00000006060c7981 */ /* 0x000ea2000c1e1d00 */
[----:B------:R-:W-:-:S03]  /*08b0*/  IADD3 R28, P0, PT, R24, R6, RZ ;  /* 0x00000006181c7210 */ /* 0x000fc60007f1e0ff */
[----:B------:R-:W2:Y:S01]  /*08c0*/  LDG.E.128 R16, desc[UR6][R4.64] ;  /* 0x0000000604107981 */ /* 0x000ea2000c1e1d00 */
[C---:B------:R-:W-:Y:S01]  /*08d0*/  IADD3.X R29, PT, PT, R23.reuse, R7, RZ, P0, !PT ;  /* 0x00000007171d7210 */ /* 0x040fe200007fe4ff */
[----:B------:R-:W-:-:S05]  /*08e0*/  IMAD.X R27, R23, 0x1, R5, P1 ;  /* 0x00000001171b7824 */ /* 0x000fca00008e0605 */
[----:B------:R0:W3:Y:S04]  /*08f0*/  LDG.E.128 R8, desc[UR6][R26.64] ;  /* 0x000000061a087981 */ /* 0x0000e8000c1e1d00 */
[----:B------:R1:W3:Y:S01]  /*0900*/  LDG.E.128 R4, desc[UR6][R28.64] ;  /* 0x000000061c047981 */ /* 0x0002e2000c1e1d00 */
[C---:B0-----:R-:W-:Y:S02]  /*0910*/  IADD3 R26, P1, PT, R24.reuse, R26, RZ ;  /* 0x0000001a181a7210 */ /* 0x041fe40007f3e0ff */
[----:B-1----:R-:W-:-:S03]  /*0920*/  IADD3 R28, P0, PT, R24, R28, RZ ;  /* 0x0000001c181c7210 */ /* 0x002fc60007f1e0ff */
[C---:B------:R-:W-:Y:S01]  /*0930*/  IMAD.X R27, R23.reuse, 0x1, R27, P1 ;  /* 0x00000001171b7824 */ /* 0x040fe200008e061b */
[----:B------:R-:W-:Y:S01]  /*0940*/  IADD3.X R29, PT, PT, R23, R29, RZ, P0, !PT ;  /* 0x0000001d171d7210 */ /* 0x000fe200007fe4ff */
[----:B--2---:R-:W-:Y:S01]  /*0950*/  FADD R13, R13, -R17 ;  /* 0x800000110d0d7221 */ /* 0x004fe20000000000 */
[----:B------:R-:W-:-:S03]  /*0960*/  FADD R12, R12, -R16 ;  /* 0x800000100c0c7221 */ /* 0x000fc60000000000 */
[----:B------:R-:W-:Y:S01]  /*0970*/  FMUL R13, R13, R13 ;  /* 0x0000000d0d0d7220 */ /* 0x000fe20000400000 */
[----:B------:R-:W-:-:S03]  /*0980*/  FADD R14, R14, -R18 ;  /* 0x800000120e0e7221 */ /* 0x000fc60000000000 */
[----:B------:R-:W-:Y:S01]  /*0990*/  FFMA R13, R12, R12, R13 ;  /* 0x0000000c0c0d7223 */ /* 0x000fe2000000000d */
[----:B---3--:R-:W-:Y:S01]  /*09a0*/  FADD R5, R5, -R9 ;  /* 0x8000000905057221 */ /* 0x008fe20000000000 */
[----:B------:R-:W-:Y:S02]  /*09b0*/  FADD R15, R15, -R19 ;  /* 0x800000130f0f7221 */ /* 0x000fe40000000000 */
[----:B------:R-:W-:Y:S01]  /*09c0*/  FFMA R14, R14, R14, R13 ;  /* 0x0000000e0e0e7223 */ /* 0x000fe2000000000d */
[----:B------:R-:W-:Y:S01]  /*09d0*/  FADD R4, R4, -R8 ;  /* 0x8000000804047221 */ /* 0x000fe20000000000 */
[----:B------:R-:W-:Y:S01]  /*09e0*/  FMUL R5, R5, R5 ;  /* 0x0000000505057220 */ /* 0x000fe20000400000 */
[----:B------:R-:W-:Y:S01]  /*09f0*/  FADD R6, R6, -R10 ;  /* 0x8000000a06067221 */ /* 0x000fe20000000000 */
[----:B------:R-:W-:Y:S01]  /*0a00*/  IADD3 R8, P1, PT, R24, R26, RZ ;  /* 0x0000001a18087210 */ /* 0x000fe20007f3e0ff */
[----:B------:R-:W-:Y:S01]  /*0a10*/  FFMA R25, R15, R15, R14 ;  /* 0x0000000f0f197223 */ /* 0x000fe2000000000e */
[----:B------:R-:W-:Y:S01]  /*0a20*/  FFMA R10, R4, R4, R5 ;  /* 0x00000004040a7223 */ /* 0x000fe20000000005 */
[----:B------:R-:W-:Y:S01]  /*0a30*/  IADD3 R4, P0, PT, R24, R28, RZ ;  /* 0x0000001c18047210 */ /* 0x000fe20007f1e0ff */
[----:B------:R-:W2:Y:S01]  /*0a40*/  LDG.E.128 R12, desc[UR6][R28.64] ;  /* 0x000000061c0c7981 */ /* 0x000ea2000c1e1d00 */
[----:B------:R-:W-:-:S03]  /*0a50*/  IMAD.X R9, R23, 0x1, R27, P1 ;  /* 0x0000000117097824 */ /* 0x000fc600008e061b */
[----:B------:R0:W2:Y:S01]  /*0a60*/  LDG.E.128 R16, desc[UR6][R26.64] ;  /* 0x000000061a107981 */ /* 0x0000a2000c1e1d00 */
[----:B------:R-:W-:Y:S01]  /*0a70*/  IADD3.X R5, PT, PT, R23, R29, RZ, P0, !PT ;  /* 0x0000001d17057210 */ /* 0x000fe200007fe4ff */
[----:B0-----:R-:W-:Y:S01]  /*0a80*/  FADD R26, R7, -R11 ;  /* 0x8000000b071a7221 */ /* 0x001fe20000000000 */
[----:B------:R-:W-:-:S04]  /*0a90*/  FFMA R27, R6, R6, R10 ;  /* 0x00000006061b7223 */ /* 0x000fc8000000000a */
[----:B------:R-:W3:Y:S04]  /*0aa0*/  LDG.E.128 R4, desc[UR6][R4.64] ;  /* 0x0000000604047981 */ /* 0x000ee8000c1e1d00 */
[----:B------:R-:W3:Y:S01]  /*0ab0*/  LDG.E.128 R8, desc[UR6][R8.64] ;  /* 0x0000000608087981 */ /* 0x000ee2000c1e1d00 */
[----:B------:R-:W-:-:S04]  /*0ac0*/  LEA R2, P0, R22, R2, 0x2 ;  /* 0x0000000216027211 */ /* 0x000fc800078010ff */
[----:B------:R-:W-:Y:S02]  /*0ad0*/  LEA.HI.X R0, R22, R0, RZ, 0x2, P0 ;  /* 0x0000000016007211 */ /* 0x000fe400000f14ff */
[----:B------:R-:W-:Y:S01]  /*0ae0*/  ISETP.GE.U32.AND P0, PT, R2, R21, PT ;  /* 0x000000150200720c */ /* 0x000fe20003f06070 */
[----:B------:R-:W-:-:S03]  /*0af0*/  FADD R25, R25, R20 ;  /* 0x0000001419197221 */ /* 0x000fc60000000000 */
[----:B------:R-:W-:Y:S01]  /*0b00*/  ISETP.GE.U32.AND.EX P0, PT, R0, RZ, PT, P0 ;  /* 0x000000ff0000720c */ /* 0x000fe20003f06100 */
[----:B------:R-:W-:-:S04]  /*0b10*/  FFMA R26, R26, R26, R27 ;  /* 0x0000001a1a1a7223 */ /* 0x000fc8000000001b */
[----:B------:R-:W-:Y:S01]  /*0b20*/  FADD R25, R25, R26 ;  /* 0x0000001a19197221 */ /* 0x000fe20000000000 */
[----:B--2---:R-:W-:Y:S01]  /*0b30*/  FADD R13, R13, -R17 ;  /* 0x800000110d0d7221 */ /* 0x004fe20000000000 */
[----:B------:R-:W-:-:S03]  /*0b40*/  FADD R12, R12, -R16 ;  /* 0x800000100c0c7221 */ /* 0x000fc60000000000 */
[----:B------:R-:W-:-:S04]  /*0b50*/  FMUL R13, R13, R13 ;  /* 0x0000000d0d0d7220 */ /* 0x000fc80000400000 */
[----:B------:R-:W-:Y:S01]  /*0b60*/  FFMA R13, R12, R12, R13 ;  /* 0x0000000c0c0d7223 */ /* 0x000fe2000000000d */
[----:B------:R-:W-:Y:S01]  /*0b70*/  FADD R14, R14, -R18 ;  /* 0x800000120e0e7221 */ /* 0x000fe20000000000 */
[----:B---3--:R-:W-:Y:S01]  /*0b80*/  FADD R12, R5, -R9 ;  /* 0x80000009050c7221 */ /* 0x008fe20000000000 */
[----:B------:R-:W-:-:S03]  /*0b90*/  FADD R4, R4, -R8 ;  /* 0x8000000804047221 */ /* 0x000fc60000000000 */
[----:B------:R-:W-:Y:S01]  /*0ba0*/  FMUL R5, R12, R12 ;  /* 0x0000000c0c057220 */ /* 0x000fe20000400000 */
[----:B------:R-:W-:Y:S01]  /*0bb0*/  FADD R15, R15, -R19 ;  /* 0x800000130f0f7221 */ /* 0x000fe20000000000 */
[----:B------:R-:W-:Y:S01]  /*0bc0*/  FFMA R14, R14, R14, R13 ;  /* 0x0000000e0e0e7223 */ /* 0x000fe2000000000d */
[----:B------:R-:W-:Y:S01]  /*0bd0*/  FADD R6, R6, -R10 ;  /* 0x8000000a06067221 */ /* 0x000fe20000000000 */
[----:B------:R-:W-:Y:S01]  /*0be0*/  FFMA R5, R4, R4, R5 ;  /* 0x0000000404057223 */ /* 0x000fe20000000005 */
[----:B------:R-:W-:Y:S01]  /*0bf0*/  FADD R7, R7, -R11 ;  /* 0x8000000b07077221 */ /* 0x000fe20000000000 */
[----:B------:R-:W-:Y:S02]  /*0c00*/  FFMA R14, R15, R15, R14 ;  /* 0x0000000f0f0e7223 */ /* 0x000fe4000000000e */
[----:B------:R-:W-:Y:S02]  /*0c10*/  FFMA R6, R6, R6, R5 ;  /* 0x0000000606067223 */ /* 0x000fe40000000005 */
[----:B------:R-:W-:-:S02]  /*0c20*/  FADD R14, R25, R14 ;  /* 0x0000000e190e7221 */ /* 0x000fc40000000000 */
[----:B------:R-:W-:-:S04]  /*0c30*/  FFMA R7, R7, R7, R6 ;  /* 0x0000000707077223 */ /* 0x000fc80000000006 */
[----:B------:R-:W-:Y:S01]  /*0c40*/  FADD R20, R14, R7 ;  /* 0x000000070e147221 */ /* 0x000fe20000000000 */
[----:B------:R-:W-:Y:S06]  /*0c50*/  @!P0 BRA `(.L_x_11) ;  /* 0xfffffff800f48947 */ /* 0x000fec000383ffff */
.L_x_4:
[----:B01----:R-:W-:Y:S05]  /*0c60*/  BSYNC.RECONVERGENT B0 ;  /* 0x0000000000007941 */ /* 0x003fea0003800200 */
.L_x_3:
[----:B------:R-:W0:Y:S01]  /*0c70*/  SHFL.DOWN PT, R5, R20, 0x10, 0x1f ;  /* 0x0a001f0014057f89 */ /* 0x000e2200000e0000 */
[C---:B------:R-:W-:Y:S02]  /*0c80*/  LOP3.LUT P0, RZ, R3.reuse, 0x1f, RZ, 0xc0, !PT ;  /* 0x0000001f03ff7812 */ /* 0x040fe4000780c0ff */
[----:B------:R-:W-:-:S11]  /*0c90*/  ISETP.GT.U32.AND P1, PT, R3, 0x7, PT ;  /* 0x000000070300780c */ /* 0x000fd60003f24070 */
[----:B------:R-:W1:Y:S01]  /*0ca0*/  @!P0 S2R R11, SR_CgaCtaId ;  /* 0x00000000000b8919 */ /* 0x000e620000008800 */
[----:B------:R-:W-:Y:S01]  /*0cb0*/  @!P0 MOV R4, 0x400 ;  /* 0x0000040000048802 */ /* 0x000fe20000000f00 */
[----:B0-----:R-:W-:-:S05]  /*0cc0*/  FADD R5, R5, R20 ;  /* 0x0000001405057221 */ /* 0x001fca0000000000 */
[----:B------:R-:W0:Y:S01]  /*0cd0*/  SHFL.DOWN PT, R0, R5, 0x8, 0x1f ;  /* 0x09001f0005007f89 */ /* 0x000e2200000e0000 */
[----:B-1----:R-:W-:-:S04]  /*0ce0*/  @!P0 LEA R4, R11, R4, 0x18 ;  /* 0x000000040b048211 */ /* 0x002fc800078ec0ff */
[----:B------:R-:W-:Y:S01]  /*0cf0*/  @!P0 LEA.HI R4, R3, R4, RZ, 0x1d ;  /* 0x0000000403048211 */ /* 0x000fe200078fe8ff */
[----:B0-----:R-:W-:-:S05]  /*0d00*/  FADD R0, R5, R0 ;  /* 0x0000000005007221 */ /* 0x001fca0000000000 */
[----:B------:R-:W0:Y:S02]  /*0d10*/  SHFL.DOWN PT, R7, R0, 0x4, 0x1f ;  /* 0x08801f0000077f89 */ /* 0x000e2400000e0000 */
[----:B0-----:R-:W-:-:S05]  /*0d20*/  FADD R7, R0, R7 ;  /* 0x0000000700077221 */ /* 0x001fca0000000000 */
[----:B------:R-:W0:Y:S02]  /*0d30*/  SHFL.DOWN PT, R2, R7, 0x2, 0x1f ;  /* 0x08401f0007027f89 */ /* 0x000e2400000e0000 */
[----:B0-----:R-:W-:-:S05]  /*0d40*/  FADD R2, R7, R2 ;  /* 0x0000000207027221 */ /* 0x001fca0000000000 */
[----:B------:R-:W0:Y:S02]  /*0d50*/  SHFL.DOWN PT, R9, R2, 0x1, 0x1f ;  /* 0x08201f0002097f89 */ /* 0x000e2400000e0000 */
[----:B0-----:R-:W-:-:S05]  /*0d60*/  FADD R9, R2, R9 ;  /* 0x0000000902097221 */ /* 0x001fca0000000000 */
[----:B------:R0:W-:Y:S01]  /*0d70*/  @!P0 STS [R4], R9 ;  /* 0x0000000904008388 */ /* 0x0001e20000000800 */
[----:B------:R-:W-:Y:S06]  /*0d80*/  BAR.SYNC.DEFER_BLOCKING 0x0 ;  /* 0x0000000000007b1d */ /* 0x000fec0000010000 */
[----:B------:R-:W-:Y:S05]  /*0d90*/  @P1 EXIT ;  /* 0x000000000000194d */ /* 0x000fea0003800000 */
[----:B------:R-:W1:Y:S01]  /*0da0*/  S2UR UR5, SR_CgaCtaId ;  /* 0x00000000000579c3 */ /* 0x000e620000008800 */
[----:B------:R-:W-:Y:S01]  /*0db0*/  UMOV UR4, 0x400 ;  /* 0x0000040000047882 */ /* 0x000fe20000000000 */
[----:B------:R-:W-:Y:S01]  /*0dc0*/  ISETP.NE.AND P0, PT, R3, RZ, PT ;  /* 0x000000ff0300720c */ /* 0x000fe20003f05270 */
[----:B-1----:R-:W-:-:S06]  /*0dd0*/  ULEA UR4, UR5, UR4, 0x18 ;  /* 0x0000000405047291 */ /* 0x002fcc000f8ec0ff */
[----:B------:R-:W-:-:S06]  /*0de0*/  LEA R0, R3, UR4, 0x2 ;  /* 0x0000000403007c11 */ /* 0x000fcc000f8e10ff */
[----:B------:R-:W1:Y:S04]  /*0df0*/  LDS R0, [R0] ;  /* 0x0000000000007984 */ /* 0x000e680000000800 */
[----:B-1----:R-:W1:Y:S02]  /*0e00*/  SHFL.DOWN PT, R5, R0, 0x10, 0x1f ;  /* 0x0a001f0000057f89 */ /* 0x002e6400000e0000 */
[----:B-1----:R-:W-:-:S05]  /*0e10*/  FADD R5, R0, R5 ;  /* 0x0000000500057221 */ /* 0x002fca0000000000 */
[----:B------:R-:W1:Y:S02]  /*0e20*/  SHFL.DOWN PT, R2, R5, 0x8, 0x1f ;  /* 0x09001f0005027f89 */ /* 0x000e6400000e0000 */
[----:B-1----:R-:W-:-:S05]  /*0e30*/  FADD R2, R5, R2 ;  /* 0x0000000205027221 */ /* 0x002fca0000000000 */
[----:B------:R-:W1:Y:S02]  /*0e40*/  SHFL.DOWN PT, R7, R2, 0x4, 0x1f ;  /* 0x08801f0002077f89 */ /* 0x000e6400000e0000 */
[----:B-1----:R-:W-:-:S05]  /*0e50*/  FADD R7, R2, R7 ;  /* 0x0000000702077221 */ /* 0x002fca0000000000 */
[----:B0-----:R-:W0:Y:S02]  /*0e60*/  SHFL.DOWN PT, R4, R7, 0x2, 0x1f ;  /* 0x08401f0007047f89 */ /* 0x001e2400000e0000 */
[----:B0-----:R-:W-:-:S05]  /*0e70*/  FADD R4, R7, R4 ;  /* 0x0000000407047221 */ /* 0x001fca0000000000 */
[----:B------:R-:W0:Y:S02]  /*0e80*/  SHFL.DOWN PT, R9, R4, 0x1, 0x1f ;  /* 0x08201f0004097f89 */ /* 0x000e2400000e0000 */
[----:B0-----:R-:W-:Y:S01]  /*0e90*/  FADD R9, R4, R9 ;  /* 0x0000000904097221 */ /* 0x001fe20000000000 */
[----:B------:R-:W-:Y:S06]  /*0ea0*/  @P0 EXIT ;  /* 0x000000000000094d */ /* 0x000fec0003800000 */
[----:B------:R-:W-:Y:S01]  /*0eb0*/  UISETP.NE.AND UP0, UPT, UR8, URZ, UPT ;  /* 0x000000ff0800728c */ /* 0x000fe2000bf05270 */
[----:B------:R-:W-:-:S08]  /*0ec0*/  MOV R0, R9 ;  /* 0x0000000900007202 */ /* 0x000fd00000000f00 */
[----:B------:R-:W-:Y:S05]  /*0ed0*/  BRA.U UP0, `(.L_x_12) ;  /* 0x0000000500407547 */ /* 0x000fea000b800000 */
[----:B------:R-:W0:Y:S02]  /*0ee0*/  LDCU UR4, c[0x0][0x398] ;  /* 0x00007300ff0477ac */ /* 0x000e240008000800 */
[----:B0-----:R-:W-:-:S09]  /*0ef0*/  ULOP3.LUT UP0, UR4, UR4, 0x3, URZ, 0xc0, !UPT ;  /* 0x0000000304047892 */ /* 0x001fd2000f80c0ff */
[----:B------:R-:W-:Y:S05]  /*0f00*/  BRA.U !UP0, `(.L_x_12) ;  /* 0x0000000508347547 */ /* 0x000fea000b800000 */
[----:B------:R-:W0:Y:S01]  /*0f10*/  LDC.64 R4, c[0x0][0x380] ;  /* 0x0000e000ff047b82 */ /* 0x000e220000000a00 */
[----:B------:R-:W-:Y:S01]  /*0f20*/  UIADD3 UR4, UPT, UPT, -UR4, URZ, URZ ;  /* 0x000000ff04047290 */ /* 0x000fe2000fffe1ff */
[----:B------:R-:W-:-:S03]  /*0f30*/  LOP3.LUT R21, R21, 0x1fffffff, RZ, 0xc0, !PT ;  /* 0x1fffffff15157812 */ /* 0x000fc600078ec0ff */
[----:B------:R-:W-:-:S03]  /*0f40*/  UISETP.GE.AND UP0, UPT, UR4, URZ, UPT ;  /* 0x000000ff0400728c */ /* 0x000fc6000bf06270 */
[----:B------:R-:W1:Y:S01]  /*0f50*/  LDC.64 R6, c[0x0][0x388] ;  /* 0x0000e200ff067b82 */ /* 0x000e620000000a00 */
[----:B0-----:R-:W-:-:S05]  /*0f60*/  IMAD.WIDE.U32 R4, R21, 0x10, R4 ;  /* 0x0000001015047825 */ /* 0x001fca00078e0004 */
[----:B------:R-:W-:Y:S01]  /*0f70*/  MOV R11, R5 ;  /* 0x00000005000b7202 */ /* 0x000fe20000000f00 */
[----:B-1----:R-:W-:-:S04]  /*0f80*/  IMAD.WIDE.U32 R6, R21, 0x10, R6 ;  /* 0x0000001015067825 */ /* 0x002fc800078e0006 */
[----:B------:R-:W-:Y:S01]  /*0f90*/  IMAD.MOV.U32 R9, RZ, RZ, R7 ;  /* 0x000000ffff097224 */ /* 0x000fe200078e0007 */
[----:B------:R-:W-:Y:S06]  /*0fa0*/  BRA.U UP0, `(.L_x_13) ;  /* 0x0000000100d47547 */ /* 0x000fec000b800000 */
[----:B------:R-:W-:Y:S02]  /*0fb0*/  UIADD3 UR5, UPT, UPT, -UR4, URZ, URZ ;  /* 0x000000ff04057290 */ /* 0x000fe4000fffe1ff */
[----:B------:R-:W-:Y:S02]  /*0fc0*/  UPLOP3.LUT UP0, UPT, UPT, UPT, UPT, 0x80, 0x8 ;  /* 0x000000000008789c */ /* 0x000fe40003f0f070 */
[----:B------:R-:W-:-:S09]  /*0fd0*/  UISETP.GT.AND UP1, UPT, UR5, 0x3, UPT ;  /* 0x000000030500788c */ /* 0x000fd2000bf24270 */
[----:B------:R-:W-:Y:S05]  /*0fe0*/  BRA.U !UP1, `(.L_x_14) ;  /* 0x00000001096c7547 */ /* 0x000fea000b800000 */
[----:B------:R-:W-:-:S11]  /*0ff0*/  UPLOP3.LUT UP0, UPT, UPT, UPT, UPT, 0x40, 0x4 ;  /* 0x000000000004789c */ /* 0x000fd60003f0e870 */
.L_x_15:
[----:B------:R-:W-:Y:S01]  /*1000*/  IMAD.MOV.U32 R2, RZ, RZ, R6 ;  /* 0x000000ffff027224 */ /* 0x000fe200078e0006 */
[----:B------:R-:W-:Y:S01]  /*1010*/  MOV R3, R9 ;  /* 0x0000000900037202 */ /* 0x000fe20000000f00 */
[----:B------:R-:W-:-:S04]  /*1020*/  IMAD.MOV.U32 R5, RZ, RZ, R11 ;  /* 0x000000ffff057224 */ /* 0x000fc800078e000b */
[----:B------:R-:W2:Y:S04]  /*1030*/  LDG.E R7, desc[UR6][R2.64] ;  /* 0x0000000602077981 */ /* 0x000ea8000c1e1900 */
[----:B------:R-:W2:Y:S04]  /*1040*/  LDG.E R6, desc[UR6][R4.64] ;  /* 0x0000000604067981 */ /* 0x000ea8000c1e1900 */
[----:B------:R-:W3:Y:S04]  /*1050*/  LDG.E R8, desc[UR6][R4.64+0x4] ;  /* 0x0000040604087981 */ /* 0x000ee8000c1e1900 */
[----:B------:R-:W3:Y:S04]  /*1060*/  LDG.E R9, desc[UR6][R2.64+0x4] ;  /* 0x0000040602097981 */ /* 0x000ee8000c1e1900 */
[----:B------:R-:W4:Y:S04]  /*1070*/  LDG.E R10, desc[UR6][R4.64+0x8] ;  /* 0x00000806040a7981 */ /* 0x000f28000c1e1900 */
[----:B------:R-:W4:Y:S04]  /*1080*/  LDG.E R11, desc[UR6][R2.64+0x8] ;  /* 0x00000806020b7981 */ /* 0x000f28000c1e1900 */
[----:B------:R0:W5:Y:S04]  /*1090*/  LDG.E R12, desc[UR6][R4.64+0xc] ;  /* 0x00000c06040c7981 */ /* 0x000168000c1e1900 */
[----:B------:R-:W5:Y:S01]  /*10a0*/  LDG.E R13, desc[UR6][R2.64+0xc] ;  /* 0x00000c06020d7981 */ /* 0x000f62000c1e1900 */
[----:B------:R-:W-:-:S04]  /*10b0*/  UIADD3 UR4, UPT, UPT, UR4, 0x4, URZ ;  /* 0x0000000404047890 */ /* 0x000fc8000fffe0ff */
[----:B------:R-:W-:Y:S01]  /*10c0*/  UISETP.GE.AND UP1, UPT, UR4, -0x3, UPT ;  /* 0xfffffffd0400788c */ /* 0x000fe2000bf26270 */
[----:B0-----:R-:W-:Y:S01]  /*10d0*/  IADD3 R4, P1, PT, R4, 0x10, RZ ;  /* 0x0000001004047810 */ /* 0x001fe20007f3e0ff */
[----:B--2---:R-:W-:-:S04]  /*10e0*/  FADD R7, R6, -R7 ;  /* 0x8000000706077221 */ /* 0x004fc80000000000 */
[----:B------:R-:W-:Y:S01]  /*10f0*/  FFMA R0, R7, R7, R0 ;  /* 0x0000000707007223 */ /* 0x000fe20000000000 */
[----:B---3--:R-:W-:-:S04]  /*1100*/  FADD R9, R8, -R9 ;  /* 0x8000000908097221 */ /* 0x008fc80000000000 */
[----:B------:R-:W-:Y:S01]  /*1110*/  FFMA R0, R9, R9, R0 ;  /* 0x0000000909007223 */ /* 0x000fe20000000000 */
[----:B----4-:R-:W-:Y:S01]  /*1120*/  FADD R11, R10, -R11 ;  /* 0x8000000b0a0b7221 */ /* 0x010fe20000000000 */
[----:B------:R-:W-:-:S03]  /*1130*/  IADD3 R6, P0, PT, R2, 0x10, RZ ;  /* 0x0000001002067810 */ /* 0x000fc60007f1e0ff */
[----:B------:R-:W-:Y:S01]  /*1140*/  FFMA R0, R11, R11, R0 ;  /* 0x0000000b0b007223 */ /* 0x000fe20000000000 */
[----:B-----5:R-:W-:Y:S01]  /*1150*/  FADD R13, R12, -R13 ;  /* 0x8000000d0c0d7221 */ /* 0x020fe20000000000 */
[----:B------:R-:W-:Y:S01]  /*1160*/  IADD3.X R9, PT, PT, RZ, R3, RZ, P0, !PT ;  /* 0x00000003ff097210 */ /* 0x000fe200007fe4ff */
[----:B------:R-:W-:Y:S02]  /*1170*/  IMAD.X R11, RZ, RZ, R5, P1 ;  /* 0x000000ffff0b7224 */ /* 0x000fe400008e0605 */
[----:B------:R-:W-:Y:S01]  /*1180*/  FFMA R0, R13, R13, R0 ;  /* 0x0000000d0d007223 */ /* 0x000fe20000000000 */
[----:B------:R-:W-:Y:S06]  /*1190*/  BRA.U !UP1, `(.L_x_15) ;  /* 0xfffffffd09987547 */ /* 0x000fec000b83ffff */
.L_x_14:
[----:B------:R-:W-:-:S04]  /*11a0*/  UIADD3 UR5, UPT, UPT, -UR4, URZ, URZ ;  /* 0x000000ff04057290 */ /* 0x000fc8000fffe1ff */
[----:B------:R-:W-:-:S09]  /*11b0*/  UISETP.GT.AND UP1, UPT, UR5, 0x1, UPT ;  /* 0x000000010500788c */ /* 0x000fd2000bf24270 */
[----:B------:R-:W-:Y:S05]  /*11c0*/  BRA.U !UP1, `(.L_x_16) ;  /* 0x0000000109447547 */ /* 0x000fea000b800000 */
[----:B------:R-:W-:Y:S01]  /*11d0*/  MOV R2, R4 ;  /* 0x0000000400027202 */ /* 0x000fe20000000f00 */
[----:B------:R-:W-:Y:S01]  /*11e0*/  IMAD.MOV.U32 R3, RZ, RZ, R11 ;  /* 0x000000ffff037224 */ /* 0x000fe200078e000b */
[----:B------:R-:W-:-:S04]  /*11f0*/  MOV R8, R6 ;  /* 0x0000000600087202 */ /* 0x000fc80000000f00 */
[----:B------:R-:W2:Y:S04]  /*1200*/  LDG.E R5, desc[UR6][R2.64] ;  /* 0x0000000602057981 */ /* 0x000ea8000c1e1900 */
[----:B------:R-:W2:Y:S04]  /*1210*/  LDG.E R10, desc[UR6][R8.64] ;  /* 0x00000006080a7981 */ /* 0x000ea8000c1e1900 */
[----:B------:R-:W3:Y:S04]  /*1220*/  LDG.E R7, desc[UR6][R2.64+0x4] ;  /* 0x0000040602077981 */ /* 0x000ee8000c1e1900 */
[----:B------:R0:W3:Y:S01]  /*1230*/  LDG.E R12, desc[UR6][R8.64+0x4] ;  /* 0x00000406080c7981 */ /* 0x0000e2000c1e1900 */
[----:B------:R-:W-:Y:S01]  /*1240*/  IADD3 R4, P1, PT, R4, 0x8, RZ ;  /* 0x0000000804047810 */ /* 0x000fe20007f3e0ff */
[----:B------:R-:W-:Y:S01]  /*1250*/  UIADD3 UR4, UPT, UPT, UR4, 0x2, URZ ;  /* 0x0000000204047890 */ /* 0x000fe2000fffe0ff */
[----:B------:R-:W-:Y:S01]  /*1260*/  IADD3 R6, P0, PT, R6, 0x8, RZ ;  /* 0x0000000806067810 */ /* 0x000fe20007f1e0ff */
[----:B------:R-:W-:-:S02]  /*1270*/  UPLOP3.LUT UP0, UPT, UPT, UPT, UPT, 0x40, 0x4 ;  /* 0x000000000004789c */ /* 0x000fc40003f0e870 */
[----:B------:R-:W-:Y:S01]  /*1280*/  IMAD.X R11, RZ, RZ, R11, P1 ;  /* 0x000000ffff0b7224 */ /* 0x000fe200008e060b */
[----:B0-----:R-:W-:Y:S01]  /*1290*/  IADD3.X R9, PT, PT, RZ, R9, RZ, P0, !PT ;  /* 0x00000009ff097210 */ /* 0x001fe200007fe4ff */
[----:B--2---:R-:W-:-:S04]  /*12a0*/  FADD R5, R5, -R10 ;  /* 0x8000000a05057221 */ /* 0x004fc80000000000 */
[----:B------:R-:W-:Y:S01]  /*12b0*/  FFMA R0, R5, R5, R0 ;  /* 0x0000000505007223 */ /* 0x000fe20000000000 */
[----:B---3--:R-:W-:-:S04]  /*12c0*/  FADD R7, R7, -R12 ;  /* 0x8000000c07077221 */ /* 0x008fc80000000000 */
[----:B------:R-:W-:-:S07]  /*12d0*/  FFMA R0, R7, R7, R0 ;  /* 0x0000000707007223 */ /* 0x000fce0000000000 */
.L_x_16:
[----:B------:R-:W-:-:S09]  /*12e0*/  UISETP.NE.OR UP0, UPT, UR4, URZ, UP0 ;  /* 0x000000ff0400728c */ /* 0x000fd20008705670 */
[----:B------:R-:W-:Y:S05]  /*12f0*/  BRA.U !UP0, `(.L_x_12) ;  /* 0x0000000108387547 */ /* 0x000fea000b800000 */
.L_x_13:
[----:B------:R-:W-:Y:S01]  /*1300*/  IMAD.MOV.U32 R2, RZ, RZ, R4 ;  /* 0x000000ffff027224 */ /* 0x000fe200078e0004 */
[----:B------:R-:W-:Y:S01]  /*1310*/  MOV R3, R11 ;  /* 0x0000000b00037202 */ /* 0x000fe20000000f00 */
[----:B------:R-:W-:-:S04]  /*1320*/  IMAD.MOV.U32 R7, RZ, RZ, R9 ;  /* 0x000000ffff077224 */ /* 0x000fc800078e0009 */
[----:B------:R-:W2:Y:S04]  /*1330*/  LDG.E R2, desc[UR6][R2.64] ;  /* 0x0000000602027981 */ /* 0x000ea8000c1e1900 */
[----:B------:R0:W2:Y:S01]  /*1340*/  LDG.E R5, desc[UR6][R6.64] ;  /* 0x0000000606057981 */ /* 0x0000a2000c1e1900 */
[----:B------:R-:W-:Y:S01]  /*1350*/  UIADD3 UR4, UPT, UPT, UR4, 0x1, URZ ;  /* 0x0000000104047890 */ /* 0x000fe2000fffe0ff */
[----:B------:R-:W-:-:S03]  /*1360*/  IADD3 R4, P1, PT, R4, 0x4, RZ ;  /* 0x0000000404047810 */ /* 0x000fc60007f3e0ff */
[----:B------:R-:W-:Y:S02]  /*1370*/  UISETP.NE.AND UP0, UPT, UR4, URZ, UPT ;  /* 0x000000ff0400728c */ /* 0x000fe4000bf05270 */
[----:B------:R-:W-:Y:S01]  /*1380*/  IMAD.X R11, RZ, RZ, R11, P1 ;  /* 0x000000ffff0b7224 */ /* 0x000fe200008e060b */
[----:B0-----:R-:W-:-:S04]  /*1390*/  IADD3 R6, P0, PT, R6, 0x4, RZ ;  /* 0x0000000406067810 */ /* 0x001fc80007f1e0ff */
[----:B------:R-:W-:Y:S01]  /*13a0*/  IADD3.X R9, PT, PT, RZ, R9, RZ, P0, !PT ;  /* 0x00000009ff097210 */ /* 0x000fe200007fe4ff */
[----:B--2---:R-:W-:-:S04]  /*13b0*/  FADD R5, R2, -R5 ;  /* 0x8000000502057221 */ /* 0x004fc80000000000 */
[----:B------:R-:W-:Y:S01]  /*13c0*/  FFMA R0, R5, R5, R0 ;  /* 0x0000000505007223 */ /* 0x000fe20000000000 */
[----:B------:R-:W-:Y:S06]  /*13d0*/  BRA.U UP0, `(.L_x_13) ;  /* 0xfffffffd00c87547 */ /* 0x000fec000b83ffff */
.L_x_12:
[----:B------:R-:W0:Y:S02]  /*13e0*/  LDC.64 R2, c[0x0][0x390] ;  /* 0x0000e400ff027b82 */ /* 0x000e240000000a00 */
[----:B0-----:R-:W-:Y:S01]  /*13f0*/  REDG.E.ADD.F32.FTZ.RN.STRONG.GPU desc[UR6][R2.64], R0 ;  /* 0x00000000020079a6 */ /* 0x001fe2000c12f306 */
[----:B------:R-:W-:Y:S05]  /*1400*/  EXIT ;  /* 0x000000000000794d */ /* 0x000fea0003800000 */
        .weak           $__internal_0_$__cuda_sm20_div_u64
        .type           $__internal_0_$__cuda_sm20_div_u64,@function
        .size           $__internal_0_$__cuda_sm20_div_u64,(.L_x_18 - $__internal_0_$__cuda_sm20_div_u64)
$__internal_0_$__cuda_sm20_div_u64:
[----:B------:R-:W-:-:S04]  /*1410*/  HFMA2 R23, -RZ, RZ, 0, 0 ;  /* 0x00000000ff177431 */ /* 0x000fc800000001ff */
[----:B------:R-:W0:Y:S08]  /*1420*/  I2F.U64.RP R12, R22 ;  /* 0x00000016000c7312 */ /* 0x000e300000309000 */
[----:B0-----:R-:W0:Y:S02]  /*1430*/  MUFU.RCP R12, R12 ;  /* 0x0000000c000c7308 */ /* 0x001e240000001000 */
[----:B0-----:R-:W-:-:S06]  /*1440*/  VIADD R8, R12, 0x1ffffffe ;  /* 0x1ffffffe0c087836 */ /* 0x001fcc0000000000 */
[----:B------:R-:W0:Y:S02]  /*1450*/  F2I.U64.TRUNC R8, R8 ;  /* 0x0000000800087311 */ /* 0x000e24000020d800 */
[----:B0-----:R-:W-:-:S04]  /*1460*/  IMAD.WIDE.U32 R10, R8, R22, RZ ;  /* 0x00000016080a7225 */ /* 0x001fc800078e00ff */
[----:B------:R-:W-:Y:S01]  /*1470*/  IMAD R11, R9, R22, R11 ;  /* 0x00000016090b7224 */ /* 0x000fe200078e020b */
[----:B------:R-:W-:-:S04]  /*1480*/  IADD3 R13, P0, PT, RZ, -R10, RZ ;  /* 0x8000000aff0d7210 */ /* 0x000fc80007f1e0ff */
[----:B------:R-:W-:Y:S01]  /*1490*/  IADD3.X R15, PT, PT, RZ, ~R11, RZ, P0, !PT ;  /* 0x8000000bff0f7210 */ /* 0x000fe200007fe4ff */
[----:B------:R-:W-:-:S04]  /*14a0*/  IMAD.HI.U32 R10, R8, R13, RZ ;  /* 0x0000000d080a7227 */ /* 0x000fc800078e00ff */
[----:B------:R-:W-:Y:S02]  /*14b0*/  IMAD.MOV.U32 R11, RZ, RZ, R8 ;  /* 0x000000ffff0b7224 */ /* 0x000fe400078e0008 */
[-C--:B------:R-:W-:Y:S02]  /*14c0*/  IMAD R17, R9, R15.reuse, RZ ;  /* 0x0000000f09117224 */ /* 0x080fe400078e02ff */
[----:B------:R-:W-:-:S04]  /*14d0*/  IMAD.WIDE.U32 R10, P0, R8, R15, R10 ;  /* 0x0000000f080a7225 */ /* 0x000fc8000780000a */
[----:B------:R-:W-:-:S04]  /*14e0*/  IMAD.HI.U32 R15, R9, R15, RZ ;  /* 0x0000000f090f7227 */ /* 0x000fc800078e00ff */
[----:B------:R-:W-:-:S05]  /*14f0*/  IMAD.HI.U32 R10, P1, R9, R13, R10 ;  /* 0x0000000d090a7227 */ /* 0x000fca000782000a */
[----:B------:R-:W-:Y:S02]  /*1500*/  IADD3 R11, P2, PT, R17, R10, RZ ;  /* 0x0000000a110b7210 */ /* 0x000fe40007f5e0ff */
[----:B------:R-:W-:-:S03]  /*1510*/  IADD3.X R10, PT, PT, R15, R9, RZ, P0, !PT ;  /* 0x000000090f0a7210 */ /* 0x000fc600007fe4ff */
[----:B------:R-:W-:Y:S01]  /*1520*/  IMAD.WIDE.U32 R8, R11, R22, RZ ;  /* 0x000000160b087225 */ /* 0x000fe200078e00ff */
[----:B------:R-:W-:Y:S02]  /*1530*/  IADD3.X R13, PT, PT, RZ, RZ, R10, P2, P1 ;  /* 0x000000ffff0d7210 */ /* 0x000fe400017e240a */
[----:B------:R-:W-:-:S03]  /*1540*/  IADD3 R15, P0, PT, RZ, -R8, RZ ;  /* 0x80000008ff0f7210 */ /* 0x000fc60007f1e0ff */
[----:B------:R-:W-:Y:S02]  /*1550*/  IMAD R8, R13, R22, R9 ;  /* 0x000000160d087224 */ /* 0x000fe400078e0209 */
[----:B------:R-:W-:-:S04]  /*1560*/  IMAD.HI.U32 R10, R11, R15, RZ ;  /* 0x0000000f0b0a7227 */ /* 0x000fc800078e00ff */
[----:B------:R-:W-:-:S04]  /*1570*/  IMAD.X R8, RZ, RZ, ~R8, P0 ;  /* 0x000000ffff087224 */ /* 0x000fc800000e0e08 */
[----:B------:R-:W-:-:S04]  /*1580*/  IMAD.WIDE.U32 R10, P0, R11, R8, R10 ;  /* 0x000000080b0a7225 */ /* 0x000fc8000780000a */
[C---:B------:R-:W-:Y:S02]  /*1590*/  IMAD R9, R13.reuse, R8, RZ ;  /* 0x000000080d097224 */ /* 0x040fe400078e02ff */
[----:B------:R-:W-:-:S04]  /*15a0*/  IMAD.HI.U32 R10, P1, R13, R15, R10 ;  /* 0x0000000f0d0a7227 */ /* 0x000fc8000782000a */
[----:B------:R-:W-:Y:S01]  /*15b0*/  IMAD.HI.U32 R8, R13, R8, RZ ;  /* 0x000000080d087227 */ /* 0x000fe200078e00ff */
[----:B------:R-:W-:-:S03]  /*15c0*/  IADD3 R10, P2, PT, R9, R10, RZ ;  /* 0x0000000a090a7210 */ /* 0x000fc60007f5e0ff */
[----:B------:R-:W-:Y:S01]  /*15d0*/  IMAD.MOV.U32 R9, RZ, RZ, RZ ;  /* 0x000000ffff097224 */ /* 0x000fe200078e00ff */
[----:B------:R-:W-:Y:S01]  /*15e0*/  IADD3.X R13, PT, PT, R8, R13, RZ, P0, !PT ;  /* 0x0000000d080d7210 */ /* 0x000fe200007fe4ff */
[----:B------:R-:W-:-:S03]  /*15f0*/  IMAD.HI.U32 R8, R10, R5, RZ ;  /* 0x000000050a087227 */ /* 0x000fc600078e00ff */
[----:B------:R-:W-:Y:S01]  /*1600*/  IADD3.X R12, PT, PT, RZ, RZ, R13, P2, P1 ;  /* 0x000000ffff0c7210 */ /* 0x000fe200017e240d */
[----:B------:R-:W-:-:S04]  /*1610*/  IMAD.WIDE.U32 R8, R10, R7, R8 ;  /* 0x000000070a087225 */ /* 0x000fc800078e0008 */
[C---:B------:R-:W-:Y:S02]  /*1620*/  IMAD R11, R12.reuse, R7, RZ ;  /* 0x000000070c0b7224 */ /* 0x040fe400078e02ff */
[----:B------:R-:W-:-:S04]  /*1630*/  IMAD.HI.U32 R8, P0, R12, R5, R8 ;  /* 0x000000050c087227 */ /* 0x000fc80007800008 */
[----:B------:R-:W-:Y:S01]  /*1640*/  IMAD.HI.U32 R12, R12, R7, RZ ;  /* 0x000000070c0c7227 */ /* 0x000fe200078e00ff */
[----:B------:R-:W-:-:S04]  /*1650*/  IADD3 R11, P1, PT, R11, R8, RZ ;  /* 0x000000080b0b7210 */ /* 0x000fc80007f3e0ff */
[----:B------:R-:W-:-:S05]  /*1660*/  IADD3.X R8, PT, PT, R12, RZ, RZ, P0, !PT ;  /* 0x000000ff0c087210 */ /* 0x000fca00007fe4ff */
[----:B------:R-:W-:Y:S02]  /*1670*/  IMAD.X R13, RZ, RZ, R8, P1 ;  /* 0x000000ffff0d7224 */ /* 0x000fe400008e0608 */
[----:B------:R-:W-:-:S04]  /*1680*/  IMAD.WIDE.U32 R8, R11, R22, RZ ;  /* 0x000000160b087225 */ /* 0x000fc800078e00ff */
[----:B------:R-:W-:Y:S01]  /*1690*/  IMAD R10, R13, R22, R9 ;  /* 0x000000160d0a7224 */ /* 0x000fe200078e0209 */
[----:B------:R-:W-:-:S04]  /*16a0*/  IADD3 R9, P0, PT, -R8, R5, RZ ;  /* 0x0000000508097210 */ /* 0x000fc80007f1e1ff */
[----:B------:R-:W-:Y:S02]  /*16b0*/  IADD3.X R12, PT, PT, ~R10, R7, RZ, P0, !PT ;  /* 0x000000070a0c7210 */ /* 0x000fe400007fe5ff */
[----:B------:R-:W-:Y:S02]  /*16c0*/  ISETP.GE.U32.AND P0, PT, R9, R22, PT ;  /* 0x000000160900720c */ /* 0x000fe40003f06070 */
[----:B------:R-:W-:Y:S02]  /*16d0*/  IADD3 R10, P2, PT, R11, 0x1, RZ ;  /* 0x000000010b0a7810 */ /* 0x000fe40007f5e0ff */
[----:B------:R-:W-:Y:S02]  /*16e0*/  IADD3 R5, P1, PT, -R22, R9, RZ ;  /* 0x0000000916057210 */ /* 0x000fe40007f3e1ff */
[C---:B------:R-:W-:Y:S01]  /*16f0*/  ISETP.GE.U32.AND.EX P0, PT, R12.reuse, RZ, PT, P0 ;  /* 0x000000ff0c00720c */ /* 0x040fe20003f06100 */
[----:B------:R-:W-:Y:S01]  /*1700*/  IMAD.X R8, RZ, RZ, R13, P2 ;  /* 0x000000ffff087224 */ /* 0x000fe200010e060d */
[----:B------:R-:W-:-:S02]  /*1710*/  IADD3.X R7, PT, PT, R12, -0x1, RZ, P1, !PT ;  /* 0xffffffff0c077810 */ /* 0x000fc40000ffe4ff */
[----:B------:R-:W-:Y:S02]  /*1720*/  SEL R5, R5, R9, P0 ;  /* 0x0000000905057207 */ /* 0x000fe40000000000 */
[----:B------:R-:W-:Y:S02]  /*1730*/  SEL R10, R10, R11, P0 ;  /* 0x0000000b0a0a7207 */ /* 0x000fe40000000000 */
[----:B------:R-:W-:Y:S02]  /*1740*/  SEL R7, R7, R12, P0 ;  /* 0x0000000c07077207 */ /* 0x000fe40000000000 */
[----:B------:R-:W-:Y:S02]  /*1750*/  SEL R13, R8, R13, P0 ;  /* 0x0000000d080d7207 */ /* 0x000fe40000000000 */
[----:B------:R-:W-:Y:S02]  /*1760*/  ISETP.GE.U32.AND P0, PT, R5, R22, PT ;  /* 0x000000160500720c */ /* 0x000fe40003f06070 */
[----:B------:R-:W-:-:S02]  /*1770*/  IADD3 R5, P2, PT, R10, 0x1, RZ ;  /* 0x000000010a057810 */ /* 0x000fc40007f5e0ff */
[----:B------:R-:W-:Y:S02]  /*1780*/  ISETP.NE.U32.AND P1, PT, R22, RZ, PT ;  /* 0x000000ff1600720c */ /* 0x000fe40003f25070 */
[----:B------:R-:W-:Y:S02]  /*1790*/  ISETP.GE.U32.AND.EX P0, PT, R7, RZ, PT, P0 ;  /* 0x000000ff0700720c */ /* 0x000fe40003f06100 */
[----:B------:R-:W-:Y:S02]  /*17a0*/  IADD3.X R8, PT, PT, RZ, R13, RZ, P2, !PT ;  /* 0x0000000dff087210 */ /* 0x000fe400017fe4ff */
[----:B------:R-:W-:Y:S02]  /*17b0*/  MOV R7, 0x0 ;  /* 0x0000000000077802 */ /* 0x000fe40000000f00 */
[----:B------:R-:W-:Y:S02]  /*17c0*/  ISETP.NE.AND.EX P1, PT, RZ, RZ, PT, P1 ;  /* 0x000000ffff00720c */ /* 0x000fe40003f25310 */
[----:B------:R-:W-:-:S02]  /*17d0*/  SEL R5, R5, R10, P0 ;  /* 0x0000000a05057207 */ /* 0x000fc40000000000 */
[----:B------:R-:W-:Y:S02]  /*17e0*/  SEL R8, R8, R13, P0 ;  /* 0x0000000d08087207 */ /* 0x000fe40000000000 */
[----:B------:R-:W-:Y:S02]  /*17f0*/  SEL R5, R5, 0xffffffff, P1 ;  /* 0xffffffff05057807 */ /* 0x000fe40000800000 */
[----:B------:R-:W-:Y:S01]  /*1800*/  SEL R8, R8, 0xffffffff, P1 ;  /* 0xffffffff08087807 */ /* 0x000fe20000800000 */
[----:B------:R-:W-:Y:S06]  /*1810*/  RET.REL.NODEC R6 `(_Z6reducePKfS0_Pfi) ;  /* 0xffffffe406f87950 */ /* 0x000fec0003c3ffff */
.L_x_17:
[----:B------:R-:W-:-:S00]  /*1820*/  BRA `(.L_x_17) ;  /* 0xfffffffc00fc7947 */ /* 0x000fc0000383ffff */
[----:B------:R-:W-:-:S00]  /*1830*/  NOP ;  /* 0x0000000000007918 */ /* 0x000fc00000000000 */
        /* <DEDUP_REMOVED lines=12> */
.L_x_18:


//--------------------- .nv.shared._Z6reducePKfS0_Pfi --------------------------
	.section	.nv.shared._Z6reducePKfS0_Pfi,"aw",@nobits
	.sectionflags	@""
	.align	4
.nv.shared._Z6reducePKfS0_Pfi:
	.zero		1056


//--------------------- .nv.shared.reserved.0     --------------------------
	.section	.nv.shared.reserved.0,"aw",@nobits
	.weak		__nv_reservedSMEM_offset_0_alias
	.size		__nv_reservedSMEM_offset_0_alias, 0, 64
	.other		__nv_reservedSMEM_offset_0_alias,@"STO_CUDA_RESERVED_SHARED STV_DEFAULT"
__nv_reservedSMEM_offset_0_alias:
	.zero		0
	.zero		64


//--------------------- .nv.constant0._Z6reducePKfS0_Pfi --------------------------
	.section	.nv.constant0._Z6reducePKfS0_Pfi,"a",@progbits
	.sectionflags	@""
	.align	4
.nv.constant0._Z6reducePKfS0_Pfi:
	.zero		924


//--------------------- SYMBOLS --------------------------

	.type		.nv.reservedSmem.offset0,@object
	.size		.nv.reservedSmem.offset0,0x4
	.type		.nv.reservedSmem.cap,@object
	.size		.nv.reservedSmem.cap,0x4
